//
// Generated by NVIDIA NVVM Compiler
//
// Compiler Build ID: CL-36424714
// Cuda compilation tools, release 13.0, V13.0.88
// Based on NVVM 20.0.0
//

.version 9.0
.target sm_100
.address_size 64

	// .globl	_Z13productKernelPfPiS0_S0_S0_S0_

.visible .entry _Z13productKernelPfPiS0_S0_S0_S0_(
	.param .u64 .ptr .align 1 _Z13productKernelPfPiS0_S0_S0_S0__param_0,
	.param .u64 .ptr .align 1 _Z13productKernelPfPiS0_S0_S0_S0__param_1,
	.param .u64 .ptr .align 1 _Z13productKernelPfPiS0_S0_S0_S0__param_2,
	.param .u64 .ptr .align 1 _Z13productKernelPfPiS0_S0_S0_S0__param_3,
	.param .u64 .ptr .align 1 _Z13productKernelPfPiS0_S0_S0_S0__param_4,
	.param .u64 .ptr .align 1 _Z13productKernelPfPiS0_S0_S0_S0__param_5
)
{
	.reg .pred 	%p<24>;
	.reg .b32 	%r<126>;
	.reg .b32 	%f<46>;
	.reg .b64 	%rd<166>;

	ld.param.u64 	%rd32, [_Z13productKernelPfPiS0_S0_S0_S0__param_1];
	ld.param.u64 	%rd33, [_Z13productKernelPfPiS0_S0_S0_S0__param_3];
	ld.param.u64 	%rd34, [_Z13productKernelPfPiS0_S0_S0_S0__param_4];
	ld.param.u64 	%rd35, [_Z13productKernelPfPiS0_S0_S0_S0__param_5];
	cvta.to.global.u64 	%rd1, %rd34;
	cvta.to.global.u64 	%rd2, %rd33;
	cvta.to.global.u64 	%rd3, %rd32;
	cvta.to.global.u64 	%rd4, %rd35;
	mov.u32 	%r29, %tid.x;
	mov.u32 	%r30, %ctaid.x;
	mov.u32 	%r31, %ntid.x;
	mad.lo.s32 	%r1, %r30, %r31, %r29;
	ld.global.u32 	%r32, [%rd4];
	add.s32 	%r33, %r32, -1;
	mov.u32 	%r34, %nctaid.x;
	mul.lo.s32 	%r35, %r31, %r34;
	div.u32 	%r2, %r33, %r35;
	add.s32 	%r3, %r2, 1;
	setp.eq.s32 	%p1, %r3, 0;
	@%p1 bra 	$L__BB0_41;
	cvt.s64.s32 	%rd5, %r3;
	mul.lo.s32 	%r36, %r3, %r1;
	cvt.s64.s32 	%rd6, %r36;
	setp.lt.u32 	%p2, %r3, 8;
	mov.b64 	%rd164, 0;
	@%p2 bra 	$L__BB0_20;
	and.b64  	%rd161, %rd5, -8;
	mov.b64 	%rd162, 0;
$L__BB0_3:
	.pragma "nounroll";
	ld.param.u64 	%rd158, [_Z13productKernelPfPiS0_S0_S0_S0__param_2];
	ld.param.u64 	%rd155, [_Z13productKernelPfPiS0_S0_S0_S0__param_0];
	add.s64 	%rd10, %rd162, %rd6;
	ld.global.u32 	%r116, [%rd4];
	cvt.s64.s32 	%rd38, %r116;
	setp.ge.u64 	%p3, %rd10, %rd38;
	cvta.to.global.u64 	%rd39, %rd158;
	shl.b64 	%rd40, %rd10, 2;
	add.s64 	%rd11, %rd39, %rd40;
	cvta.to.global.u64 	%rd41, %rd155;
	add.s64 	%rd12, %rd41, %rd40;
	add.s64 	%rd13, %rd3, %rd40;
	@%p3 bra 	$L__BB0_5;
	ld.global.u32 	%r37, [%rd11];
	mul.wide.s32 	%rd42, %r37, 4;
	add.s64 	%rd43, %rd1, %rd42;
	ld.global.f32 	%f1, [%rd12];
	ld.global.u32 	%r38, [%rd13];
	mul.wide.s32 	%rd44, %r38, 4;
	add.s64 	%rd45, %rd2, %rd44;
	ld.global.u32 	%r39, [%rd45];
	cvt.rn.f32.s32 	%f2, %r39;
	mul.f32 	%f3, %f1, %f2;
	cvt.rzi.s32.f32 	%r40, %f3;
	atom.global.add.u32 	%r41, [%rd43], %r40;
	ld.global.u32 	%r116, [%rd4];
$L__BB0_5:
	add.s64 	%rd46, %rd10, 1;
	cvt.s64.s32 	%rd47, %r116;
	setp.ge.u64 	%p4, %rd46, %rd47;
	@%p4 bra 	$L__BB0_7;
	ld.global.u32 	%r42, [%rd11+4];
	mul.wide.s32 	%rd48, %r42, 4;
	add.s64 	%rd49, %rd1, %rd48;
	ld.global.f32 	%f4, [%rd12+4];
	ld.global.u32 	%r43, [%rd13+4];
	mul.wide.s32 	%rd50, %r43, 4;
	add.s64 	%rd51, %rd2, %rd50;
	ld.global.u32 	%r44, [%rd51];
	cvt.rn.f32.s32 	%f5, %r44;
	mul.f32 	%f6, %f4, %f5;
	cvt.rzi.s32.f32 	%r45, %f6;
	atom.global.add.u32 	%r46, [%rd49], %r45;
	ld.global.u32 	%r116, [%rd4];
$L__BB0_7:
	add.s64 	%rd52, %rd10, 2;
	cvt.s64.s32 	%rd53, %r116;
	setp.ge.u64 	%p5, %rd52, %rd53;
	@%p5 bra 	$L__BB0_9;
	ld.global.u32 	%r47, [%rd11+8];
	mul.wide.s32 	%rd54, %r47, 4;
	add.s64 	%rd55, %rd1, %rd54;
	ld.global.f32 	%f7, [%rd12+8];
	ld.global.u32 	%r48, [%rd13+8];
	mul.wide.s32 	%rd56, %r48, 4;
	add.s64 	%rd57, %rd2, %rd56;
	ld.global.u32 	%r49, [%rd57];
	cvt.rn.f32.s32 	%f8, %r49;
	mul.f32 	%f9, %f7, %f8;
	cvt.rzi.s32.f32 	%r50, %f9;
	atom.global.add.u32 	%r51, [%rd55], %r50;
	ld.global.u32 	%r116, [%rd4];
$L__BB0_9:
	add.s64 	%rd58, %rd10, 3;
	cvt.s64.s32 	%rd59, %r116;
	setp.ge.u64 	%p6, %rd58, %rd59;
	@%p6 bra 	$L__BB0_11;
	ld.global.u32 	%r52, [%rd11+12];
	mul.wide.s32 	%rd60, %r52, 4;
	add.s64 	%rd61, %rd1, %rd60;
	ld.global.f32 	%f10, [%rd12+12];
	ld.global.u32 	%r53, [%rd13+12];
	mul.wide.s32 	%rd62, %r53, 4;
	add.s64 	%rd63, %rd2, %rd62;
	ld.global.u32 	%r54, [%rd63];
	cvt.rn.f32.s32 	%f11, %r54;
	mul.f32 	%f12, %f10, %f11;
	cvt.rzi.s32.f32 	%r55, %f12;
	atom.global.add.u32 	%r56, [%rd61], %r55;
	ld.global.u32 	%r116, [%rd4];
$L__BB0_11:
	add.s64 	%rd64, %rd10, 4;
	cvt.s64.s32 	%rd65, %r116;
	setp.ge.u64 	%p7, %rd64, %rd65;
	@%p7 bra 	$L__BB0_13;
	ld.global.u32 	%r57, [%rd11+16];
	mul.wide.s32 	%rd66, %r57, 4;
	add.s64 	%rd67, %rd1, %rd66;
	ld.global.f32 	%f13, [%rd12+16];
	ld.global.u32 	%r58, [%rd13+16];
	mul.wide.s32 	%rd68, %r58, 4;
	add.s64 	%rd69, %rd2, %rd68;
	ld.global.u32 	%r59, [%rd69];
	cvt.rn.f32.s32 	%f14, %r59;
	mul.f32 	%f15, %f13, %f14;
	cvt.rzi.s32.f32 	%r60, %f15;
	atom.global.add.u32 	%r61, [%rd67], %r60;
	ld.global.u32 	%r116, [%rd4];
$L__BB0_13:
	add.s64 	%rd70, %rd10, 5;
	cvt.s64.s32 	%rd71, %r116;
	setp.ge.u64 	%p8, %rd70, %rd71;
	@%p8 bra 	$L__BB0_15;
	ld.global.u32 	%r62, [%rd11+20];
	mul.wide.s32 	%rd72, %r62, 4;
	add.s64 	%rd73, %rd1, %rd72;
	ld.global.f32 	%f16, [%rd12+20];
	ld.global.u32 	%r63, [%rd13+20];
	mul.wide.s32 	%rd74, %r63, 4;
	add.s64 	%rd75, %rd2, %rd74;
	ld.global.u32 	%r64, [%rd75];
	cvt.rn.f32.s32 	%f17, %r64;
	mul.f32 	%f18, %f16, %f17;
	cvt.rzi.s32.f32 	%r65, %f18;
	atom.global.add.u32 	%r66, [%rd73], %r65;
	ld.global.u32 	%r116, [%rd4];
$L__BB0_15:
	add.s64 	%rd76, %rd10, 6;
	cvt.s64.s32 	%rd77, %r116;
	setp.ge.u64 	%p9, %rd76, %rd77;
	@%p9 bra 	$L__BB0_17;
	ld.global.u32 	%r67, [%rd11+24];
	mul.wide.s32 	%rd78, %r67, 4;
	add.s64 	%rd79, %rd1, %rd78;
	ld.global.f32 	%f19, [%rd12+24];
	ld.global.u32 	%r68, [%rd13+24];
	mul.wide.s32 	%rd80, %r68, 4;
	add.s64 	%rd81, %rd2, %rd80;
	ld.global.u32 	%r69, [%rd81];
	cvt.rn.f32.s32 	%f20, %r69;
	mul.f32 	%f21, %f19, %f20;
	cvt.rzi.s32.f32 	%r70, %f21;
	atom.global.add.u32 	%r71, [%rd79], %r70;
	ld.global.u32 	%r116, [%rd4];
$L__BB0_17:
	add.s64 	%rd82, %rd10, 7;
	cvt.s64.s32 	%rd83, %r116;
	setp.ge.u64 	%p10, %rd82, %rd83;
	@%p10 bra 	$L__BB0_19;
	ld.global.u32 	%r72, [%rd11+28];
	mul.wide.s32 	%rd84, %r72, 4;
	add.s64 	%rd85, %rd1, %rd84;
	ld.global.f32 	%f22, [%rd12+28];
	ld.global.u32 	%r73, [%rd13+28];
	mul.wide.s32 	%rd86, %r73, 4;
	add.s64 	%rd87, %rd2, %rd86;
	ld.global.u32 	%r74, [%rd87];
	cvt.rn.f32.s32 	%f23, %r74;
	mul.f32 	%f24, %f22, %f23;
	cvt.rzi.s32.f32 	%r75, %f24;
	atom.global.add.u32 	%r76, [%rd85], %r75;
$L__BB0_19:
	cvt.s64.s32 	%rd88, %r3;
	and.b64  	%rd164, %rd88, -8;
	add.s64 	%rd162, %rd162, 8;
	add.s64 	%rd161, %rd161, -8;
	setp.ne.s64 	%p11, %rd161, 0;
	@%p11 bra 	$L__BB0_3;
$L__BB0_20:
	and.b32  	%r77, %r3, 7;
	setp.eq.s32 	%p12, %r77, 0;
	@%p12 bra 	$L__BB0_41;
	ld.param.u64 	%rd159, [_Z13productKernelPfPiS0_S0_S0_S0__param_2];
	ld.param.u64 	%rd156, [_Z13productKernelPfPiS0_S0_S0_S0__param_0];
	cvta.to.global.u64 	%rd18, %rd159;
	cvta.to.global.u64 	%rd19, %rd156;
	cvt.u64.u32 	%rd89, %r3;
	and.b64  	%rd90, %rd89, 7;
	add.s64 	%rd91, %rd90, -1;
	setp.lt.u64 	%p13, %rd91, 3;
	@%p13 bra 	$L__BB0_31;
	add.s64 	%rd20, %rd164, %rd6;
	ld.global.u32 	%r123, [%rd4];
	cvt.s64.s32 	%rd92, %r123;
	setp.ge.u64 	%p14, %rd20, %rd92;
	@%p14 bra 	$L__BB0_24;
	shl.b64 	%rd93, %rd20, 2;
	add.s64 	%rd94, %rd18, %rd93;
	ld.global.u32 	%r78, [%rd94];
	mul.wide.s32 	%rd95, %r78, 4;
	add.s64 	%rd96, %rd1, %rd95;
	add.s64 	%rd97, %rd19, %rd93;
	ld.global.f32 	%f25, [%rd97];
	add.s64 	%rd98, %rd3, %rd93;
	ld.global.u32 	%r79, [%rd98];
	mul.wide.s32 	%rd99, %r79, 4;
	add.s64 	%rd100, %rd2, %rd99;
	ld.global.u32 	%r80, [%rd100];
	cvt.rn.f32.s32 	%f26, %r80;
	mul.f32 	%f27, %f25, %f26;
	cvt.rzi.s32.f32 	%r81, %f27;
	atom.global.add.u32 	%r82, [%rd96], %r81;
	ld.global.u32 	%r123, [%rd4];
$L__BB0_24:
	add.s64 	%rd101, %rd20, 1;
	cvt.s64.s32 	%rd102, %r123;
	setp.ge.u64 	%p15, %rd101, %rd102;
	@%p15 bra 	$L__BB0_26;
	shl.b64 	%rd103, %rd20, 2;
	add.s64 	%rd104, %rd18, %rd103;
	ld.global.u32 	%r83, [%rd104+4];
	mul.wide.s32 	%rd105, %r83, 4;
	add.s64 	%rd106, %rd1, %rd105;
	add.s64 	%rd107, %rd19, %rd103;
	ld.global.f32 	%f28, [%rd107+4];
	add.s64 	%rd108, %rd3, %rd103;
	ld.global.u32 	%r84, [%rd108+4];
	mul.wide.s32 	%rd109, %r84, 4;
	add.s64 	%rd110, %rd2, %rd109;
	ld.global.u32 	%r85, [%rd110];
	cvt.rn.f32.s32 	%f29, %r85;
	mul.f32 	%f30, %f28, %f29;
	cvt.rzi.s32.f32 	%r86, %f30;
	atom.global.add.u32 	%r87, [%rd106], %r86;
	ld.global.u32 	%r123, [%rd4];
$L__BB0_26:
	add.s64 	%rd111, %rd20, 2;
	cvt.s64.s32 	%rd112, %r123;
	setp.ge.u64 	%p16, %rd111, %rd112;
	@%p16 bra 	$L__BB0_28;
	shl.b64 	%rd113, %rd20, 2;
	add.s64 	%rd114, %rd18, %rd113;
	ld.global.u32 	%r88, [%rd114+8];
	mul.wide.s32 	%rd115, %r88, 4;
	add.s64 	%rd116, %rd1, %rd115;
	add.s64 	%rd117, %rd19, %rd113;
	ld.global.f32 	%f31, [%rd117+8];
	add.s64 	%rd118, %rd3, %rd113;
	ld.global.u32 	%r89, [%rd118+8];
	mul.wide.s32 	%rd119, %r89, 4;
	add.s64 	%rd120, %rd2, %rd119;
	ld.global.u32 	%r90, [%rd120];
	cvt.rn.f32.s32 	%f32, %r90;
	mul.f32 	%f33, %f31, %f32;
	cvt.rzi.s32.f32 	%r91, %f33;
	atom.global.add.u32 	%r92, [%rd116], %r91;
	ld.global.u32 	%r123, [%rd4];
$L__BB0_28:
	add.s64 	%rd121, %rd20, 3;
	cvt.s64.s32 	%rd122, %r123;
	setp.ge.u64 	%p17, %rd121, %rd122;
	@%p17 bra 	$L__BB0_30;
	shl.b64 	%rd124, %rd20, 2;
	add.s64 	%rd125, %rd18, %rd124;
	ld.global.u32 	%r93, [%rd125+12];
	mul.wide.s32 	%rd126, %r93, 4;
	add.s64 	%rd127, %rd1, %rd126;
	add.s64 	%rd128, %rd19, %rd124;
	ld.global.f32 	%f34, [%rd128+12];
	add.s64 	%rd129, %rd3, %rd124;
	ld.global.u32 	%r94, [%rd129+12];
	mul.wide.s32 	%rd130, %r94, 4;
	add.s64 	%rd131, %rd2, %rd130;
	ld.global.u32 	%r95, [%rd131];
	cvt.rn.f32.s32 	%f35, %r95;
	mul.f32 	%f36, %f34, %f35;
	cvt.rzi.s32.f32 	%r96, %f36;
	atom.global.add.u32 	%r97, [%rd127], %r96;
$L__BB0_30:
	add.s64 	%rd164, %rd164, 4;
$L__BB0_31:
	and.b32  	%r98, %r3, 3;
	setp.eq.s32 	%p18, %r98, 0;
	@%p18 bra 	$L__BB0_41;
	setp.eq.s32 	%p19, %r98, 1;
	@%p19 bra 	$L__BB0_38;
	add.s64 	%rd23, %rd164, %rd6;
	ld.global.u32 	%r125, [%rd4];
	cvt.s64.s32 	%rd132, %r125;
	setp.ge.u64 	%p20, %rd23, %rd132;
	shl.b64 	%rd133, %rd23, 2;
	add.s64 	%rd24, %rd18, %rd133;
	add.s64 	%rd25, %rd19, %rd133;
	add.s64 	%rd26, %rd3, %rd133;
	@%p20 bra 	$L__BB0_35;
	ld.global.u32 	%r99, [%rd24];
	mul.wide.s32 	%rd134, %r99, 4;
	add.s64 	%rd135, %rd1, %rd134;
	ld.global.f32 	%f37, [%rd25];
	ld.global.u32 	%r100, [%rd26];
	mul.wide.s32 	%rd136, %r100, 4;
	add.s64 	%rd137, %rd2, %rd136;
	ld.global.u32 	%r101, [%rd137];
	cvt.rn.f32.s32 	%f38, %r101;
	mul.f32 	%f39, %f37, %f38;
	cvt.rzi.s32.f32 	%r102, %f39;
	atom.global.add.u32 	%r103, [%rd135], %r102;
	ld.global.u32 	%r125, [%rd4];
$L__BB0_35:
	add.s64 	%rd138, %rd23, 1;
	cvt.s64.s32 	%rd139, %r125;
	setp.ge.u64 	%p21, %rd138, %rd139;
	@%p21 bra 	$L__BB0_37;
	ld.global.u32 	%r104, [%rd24+4];
	mul.wide.s32 	%rd140, %r104, 4;
	add.s64 	%rd141, %rd1, %rd140;
	ld.global.f32 	%f40, [%rd25+4];
	ld.global.u32 	%r105, [%rd26+4];
	mul.wide.s32 	%rd142, %r105, 4;
	add.s64 	%rd143, %rd2, %rd142;
	ld.global.u32 	%r106, [%rd143];
	cvt.rn.f32.s32 	%f41, %r106;
	mul.f32 	%f42, %f40, %f41;
	cvt.rzi.s32.f32 	%r107, %f42;
	atom.global.add.u32 	%r108, [%rd141], %r107;
$L__BB0_37:
	add.s64 	%rd164, %rd164, 2;
$L__BB0_38:
	and.b32  	%r109, %r2, 1;
	setp.eq.b32 	%p22, %r109, 1;
	@%p22 bra 	$L__BB0_41;
	add.s64 	%rd29, %rd164, %rd6;
	ld.global.s32 	%rd144, [%rd4];
	setp.ge.u64 	%p23, %rd29, %rd144;
	@%p23 bra 	$L__BB0_41;
	ld.param.u64 	%rd160, [_Z13productKernelPfPiS0_S0_S0_S0__param_2];
	ld.param.u64 	%rd157, [_Z13productKernelPfPiS0_S0_S0_S0__param_0];
	cvta.to.global.u64 	%rd145, %rd160;
	shl.b64 	%rd146, %rd29, 2;
	add.s64 	%rd147, %rd145, %rd146;
	ld.global.u32 	%r110, [%rd147];
	mul.wide.s32 	%rd148, %r110, 4;
	add.s64 	%rd149, %rd1, %rd148;
	cvta.to.global.u64 	%rd150, %rd157;
	add.s64 	%rd151, %rd150, %rd146;
	ld.global.f32 	%f43, [%rd151];
	add.s64 	%rd152, %rd3, %rd146;
	ld.global.u32 	%r111, [%rd152];
	mul.wide.s32 	%rd153, %r111, 4;
	add.s64 	%rd154, %rd2, %rd153;
	ld.global.u32 	%r112, [%rd154];
	cvt.rn.f32.s32 	%f44, %r112;
	mul.f32 	%f45, %f43, %f44;
	cvt.rzi.s32.f32 	%r113, %f45;
	atom.global.add.u32 	%r114, [%rd149], %r113;
$L__BB0_41:
	ret;

}


// ===== COMPILED SASS (sm_100) =====

	.target	sm_100

	.elftype	@"ET_EXEC"


//--------------------- .note.nv.tkinfo           --------------------------
	.section	.note.nv.tkinfo,"",@"SHT_NOTE"
	.sectionflags	@"SHF_NOTE_NV_TKINFO"
	.tkinfo
        /*0018*/ 	.word	0x00000002
        /*0030*/ 	.string	""
        /*0030*/ 	.string	"ptxas"
        /*0030*/ 	.string	"Cuda compilation tools, release 13.0, V13.0.88"
        /*0030*/ 	.string	"Build cuda_13.0.r13.0/compiler.36424714_0"
        /*0030*/ 	.string	"-arch sm_100 -m 64 "



//--------------------- .note.nv.cuinfo           --------------------------
	.section	.note.nv.cuinfo,"",@"SHT_NOTE"
	.sectionflags	@"SHF_NOTE_NV_CUINFO"
        /*0018*/ 	.short	0x0002
        /*001a*/ 	.short	0x0064
        /*001c*/ 	.short	0x0082
	.zero		2


//--------------------- .nv.info                  --------------------------
	.section	.nv.info,"",@"SHT_CUDA_INFO"
	.align	4


	//----- nvinfo : EIATTR_REGCOUNT
	.align		4
        /*0000*/ 	.byte	0x04, 0x2f
        /*0002*/ 	.short	(.L_1 - .L_0)
	.align		4
.L_0:
        /*0004*/ 	.word	index@(_Z13productKernelPfPiS0_S0_S0_S0_)
        /*0008*/ 	.word	0x0000001f


	//----- nvinfo : EIATTR_FRAME_SIZE
	.align		4
.L_1:
        /*000c*/ 	.byte	0x04, 0x11
        /*000e*/ 	.short	(.L_3 - .L_2)
	.align		4
.L_2:
        /*0010*/ 	.word	index@(_Z13productKernelPfPiS0_S0_S0_S0_)
        /*0014*/ 	.word	0x00000000


	//----- nvinfo : EIATTR_MIN_STACK_SIZE
	.align		4
.L_3:
        /*0018*/ 	.byte	0x04, 0x12
        /*001a*/ 	.short	(.L_5 - .L_4)
	.align		4
.L_4:
        /*001c*/ 	.word	index@(_Z13productKernelPfPiS0_S0_S0_S0_)
        /*0020*/ 	.word	0x00000000
.L_5:


//--------------------- .nv.compat                --------------------------
	.section	.nv.compat,"",@"SHT_CUDA_COMPAT_INFO"
	.align	4
        /*0000*/ 	.byte	0x02, 0x09, 0x00, 0x00, 0x02, 0x02, 0x01, 0x00, 0x02, 0x05, 0x05, 0x00, 0x03, 0x07, 0x01, 0x01
        /*0010*/ 	.byte	0x02, 0x03, 0x00, 0x00, 0x02, 0x06, 0x01, 0x00, 0x04, 0x0b, 0x08, 0x00, 0x09, 0x00, 0x00, 0x00
        /*0020*/ 	.byte	0x00, 0x00, 0x00, 0x00


//--------------------- .nv.info._Z13productKernelPfPiS0_S0_S0_S0_ --------------------------
	.section	.nv.info._Z13productKernelPfPiS0_S0_S0_S0_,"",@"SHT_CUDA_INFO"
	.sectionflags	@""
	.align	4


	//----- nvinfo : EIATTR_CUDA_API_VERSION
	.align		4
        /*0000*/ 	.byte	0x04, 0x37
        /*0002*/ 	.short	(.L_7 - .L_6)
.L_6:
        /*0004*/ 	.word	0x00000082


	//----- nvinfo : EIATTR_KPARAM_INFO
	.align		4
.L_7:
        /*0008*/ 	.byte	0x04, 0x17
        /*000a*/ 	.short	(.L_9 - .L_8)
.L_8:
        /*000c*/ 	.word	0x00000000
        /*0010*/ 	.short	0x0005
        /*0012*/ 	.short	0x0028
        /*0014*/ 	.byte	0x00, 0xf5, 0x21, 0x00


	//----- nvinfo : EIATTR_KPARAM_INFO
	.align		4
.L_9:
        /*0018*/ 	.byte	0x04, 0x17
        /*001a*/ 	.short	(.L_11 - .L_10)
.L_10:
        /*001c*/ 	.word	0x00000000
        /*0020*/ 	.short	0x0004
        /*0022*/ 	.short	0x0020
        /*0024*/ 	.byte	0x00, 0xf5, 0x21, 0x00


	//----- nvinfo : EIATTR_KPARAM_INFO
	.align		4
.L_11:
        /*0028*/ 	.byte	0x04, 0x17
        /*002a*/ 	.short	(.L_13 - .L_12)
.L_12:
        /*002c*/ 	.word	0x00000000
        /*0030*/ 	.short	0x0003
        /*0032*/ 	.short	0x0018
        /*0034*/ 	.byte	0x00, 0xf5, 0x21, 0x00


	//----- nvinfo : EIATTR_KPARAM_INFO
	.align		4
.L_13:
        /*0038*/ 	.byte	0x04, 0x17
        /*003a*/ 	.short	(.L_15 - .L_14)
.L_14:
        /*003c*/ 	.word	0x00000000
        /*0040*/ 	.short	0x0002
        /*0042*/ 	.short	0x0010
        /*0044*/ 	.byte	0x00, 0xf5, 0x21, 0x00


	//----- nvinfo : EIATTR_KPARAM_INFO
	.align		4
.L_15:
        /*0048*/ 	.byte	0x04, 0x17
        /*004a*/ 	.short	(.L_17 - .L_16)
.L_16:
        /*004c*/ 	.word	0x00000000
        /*0050*/ 	.short	0x0001
        /*0052*/ 	.short	0x0008
        /*0054*/ 	.byte	0x00, 0xf5, 0x21, 0x00


	//----- nvinfo : EIATTR_KPARAM_INFO
	.align		4
.L_17:
        /*0058*/ 	.byte	0x04, 0x17
        /*005a*/ 	.short	(.L_19 - .L_18)
.L_18:
        /*005c*/ 	.word	0x00000000
        /*0060*/ 	.short	0x0000
        /*0062*/ 	.short	0x0000
        /*0064*/ 	.byte	0x00, 0xf5, 0x21, 0x00


	//----- nvinfo : EIATTR_SPARSE_MMA_MASK
	.align		4
.L_19:
        /*0068*/ 	.byte	0x03, 0x50
        /*006a*/ 	.short	0x0000


	//----- nvinfo : EIATTR_MAXREG_COUNT
	.align		4
        /*006c*/ 	.byte	0x03, 0x1b
        /*006e*/ 	.short	0x00ff


	//----- nvinfo : EIATTR_MERCURY_ISA_VERSION
	.align		4
        /*0070*/ 	.byte	0x03, 0x5f
        /*0072*/ 	.short	0x0101


	//----- nvinfo : EIATTR_VRC_CTA_INIT_COUNT
	.align		4
        /*0074*/ 	.byte	0x02, 0x4a
	.zero		1
	.zero		1


	//----- nvinfo : EIATTR_EXIT_INSTR_OFFSETS
	.align		4
        /*0078*/ 	.byte	0x04, 0x1c
        /*007a*/ 	.short	(.L_21 - .L_20)


	//   ....[0]....
.L_20:
        /*007c*/ 	.word	0x000001f0


	//   ....[1]....
        /*0080*/ 	.word	0x00000d90


	//   ....[2]....
        /*0084*/ 	.word	0x00001600


	//   ....[3]....
        /*0088*/ 	.word	0x000019c0


	//   ....[4]....
        /*008c*/ 	.word	0x00001a40


	//   ....[5]....
        /*0090*/ 	.word	0x00001bb0


	//----- nvinfo : EIATTR_CRS_STACK_SIZE
	.align		4
.L_21:
        /*0094*/ 	.byte	0x04, 0x1e
        /*0096*/ 	.short	(.L_23 - .L_22)
.L_22:
        /*0098*/ 	.word	0x00000000


	//----- nvinfo : EIATTR_CBANK_PARAM_SIZE
	.align		4
.L_23:
        /*009c*/ 	.byte	0x03, 0x19
        /*009e*/ 	.short	0x0030


	//----- nvinfo : EIATTR_PARAM_CBANK
	.align		4
        /*00a0*/ 	.byte	0x04, 0x0a
        /*00a2*/ 	.short	(.L_25 - .L_24)
	.align		4
.L_24:
        /*00a4*/ 	.word	index@(.nv.constant0._Z13productKernelPfPiS0_S0_S0_S0_)
        /*00a8*/ 	.short	0x0380
        /*00aa*/ 	.short	0x0030


	//----- nvinfo : EIATTR_SW_WAR
	.align		4
.L_25:
        /*00ac*/ 	.byte	0x04, 0x36
        /*00ae*/ 	.short	(.L_27 - .L_26)
.L_26:
        /*00b0*/ 	.word	0x00000008
.L_27:


//--------------------- .nv.callgraph             --------------------------
	.section	.nv.callgraph,"",@"SHT_CUDA_CALLGRAPH"
	.align	4
	.sectionentsize	8
	.align		4
        /*0000*/ 	.word	0x00000000
	.align		4
        /*0004*/ 	.word	0xffffffff
	.align		4
        /*0008*/ 	.word	0x00000000
	.align		4
        /*000c*/ 	.word	0xfffffffe
	.align		4
        /*0010*/ 	.word	0x00000000
	.align		4
        /*0014*/ 	.word	0xfffffffd
	.align		4
        /*0018*/ 	.word	0x00000000
	.align		4
        /*001c*/ 	.word	0xfffffffc


//--------------------- .text._Z13productKernelPfPiS0_S0_S0_S0_ --------------------------
	.section	.text._Z13productKernelPfPiS0_S0_S0_S0_,"ax",@progbits
	.align	128
        .global         _Z13productKernelPfPiS0_S0_S0_S0_
        .type           _Z13productKernelPfPiS0_S0_S0_S0_,@function
        .size           _Z13productKernelPfPiS0_S0_S0_S0_,(.L_x_33 - _Z13productKernelPfPiS0_S0_S0_S0_)
        .other          _Z13productKernelPfPiS0_S0_S0_S0_,@"STO_CUDA_ENTRY STV_DEFAULT"
_Z13productKernelPfPiS0_S0_S0_S0_:
.text._Z13productKernelPfPiS0_S0_S0_S0_:
[----:B------:R-:W-:Y:S08]  /*0000*/  LDC R1, c[0x0][0x37c] ;  /* 0x0000df00ff017b82 */ /* 0x000ff00000000800 */
[----:B------:R-:W0:Y:S01]  /*0010*/  LDC.64 R8, c[0x0][0x3a8] ;  /* 0x0000ea00ff087b82 */ /* 0x000e220000000a00 */
[----:B------:R-:W0:Y:S02]  /*0020*/  LDCU.64 UR6, c[0x0][0x358] ;  /* 0x00006b00ff0677ac */ /* 0x000e240008000a00 */
[----:B0-----:R-:W2:Y:S05]  /*0030*/  LDG.E R0, desc[UR6][R8.64] ;  /* 0x0000000608007981 */ /* 0x001eaa000c1e1900 */
[----:B------:R-:W0:Y:S01]  /*0040*/  LDC R6, c[0x0][0x360] ;  /* 0x0000d800ff067b82 */ /* 0x000e220000000800 */
[----:B------:R-:W0:Y:S01]  /*0050*/  LDCU UR4, c[0x0][0x370] ;  /* 0x00006e00ff0477ac */ /* 0x000e220008000800 */
[----:B------:R-:W-:-:S02]  /*0060*/  IMAD.MOV.U32 R2, RZ, RZ, RZ ;  /* 0x000000ffff027224 */ /* 0x000fc400078e00ff */
[----:B0-----:R-:W-:-:S04]  /*0070*/  IMAD R5, R6, UR4, RZ ;  /* 0x0000000406057c24 */ /* 0x001fc8000f8e02ff */
[----:B------:R-:W0:Y:S01]  /*0080*/  S2UR UR4, SR_CTAID.X ;  /* 0x00000000000479c3 */ /* 0x000e220000002500 */
[----:B------:R-:W1:Y:S01]  /*0090*/  I2F.U32.RP R4, R5 ;  /* 0x0000000500047306 */ /* 0x000e620000209000 */
[----:B------:R-:W-:Y:S01]  /*00a0*/  IMAD.MOV R7, RZ, RZ, -R5 ;  /* 0x000000ffff077224 */ /* 0x000fe200078e0a05 */
[----:B------:R-:W-:-:S06]  /*00b0*/  ISETP.NE.U32.AND P2, PT, R5, RZ, PT ;  /* 0x000000ff0500720c */ /* 0x000fcc0003f45070 */
[----:B-1----:R-:W1:Y:S02]  /*00c0*/  MUFU.RCP R4, R4 ;  /* 0x0000000400047308 */ /* 0x002e640000001000 */
[----:B-1----:R-:W-:-:S06]  /*00d0*/  VIADD R3, R4, 0xffffffe ;  /* 0x0ffffffe04037836 */ /* 0x002fcc0000000000 */
[----:B------:R-:W1:Y:S02]  /*00e0*/  F2I.FTZ.U32.TRUNC.NTZ R3, R3 ;  /* 0x0000000300037305 */ /* 0x000e64000021f000 */
[----:B-1----:R-:W-:-:S04]  /*00f0*/  IMAD R7, R7, R3, RZ ;  /* 0x0000000307077224 */ /* 0x002fc800078e02ff */
[----:B------:R-:W-:Y:S02]  /*0100*/  IMAD.HI.U32 R7, R3, R7, R2 ;  /* 0x0000000703077227 */ /* 0x000fe400078e0002 */
[----:B------:R-:W0:Y:S02]  /*0110*/  S2R R3, SR_TID.X ;  /* 0x0000000000037919 */ /* 0x000e240000002100 */
[----:B0-----:R-:W-:Y:S02]  /*0120*/  IMAD R3, R6, UR4, R3 ;  /* 0x0000000406037c24 */ /* 0x001fe4000f8e0203 */
[----:B--2---:R-:W-:-:S04]  /*0130*/  VIADD R2, R0, 0xffffffff ;  /* 0xffffffff00027836 */ /* 0x004fc80000000000 */
[----:B------:R-:W-:-:S04]  /*0140*/  IMAD.HI.U32 R0, R7, R2, RZ ;  /* 0x0000000207007227 */ /* 0x000fc800078e00ff */
[----:B------:R-:W-:-:S04]  /*0150*/  IMAD.MOV R7, RZ, RZ, -R0 ;  /* 0x000000ffff077224 */ /* 0x000fc800078e0a00 */
[----:B------:R-:W-:-:S05]  /*0160*/  IMAD R2, R5, R7, R2 ;  /* 0x0000000705027224 */ /* 0x000fca00078e0202 */
[----:B------:R-:W-:-:S13]  /*0170*/  ISETP.GE.U32.AND P0, PT, R2, R5, PT ;  /* 0x000000050200720c */ /* 0x000fda0003f06070 */
[----:B------:R-:W-:Y:S02]  /*0180*/  @P0 IMAD.IADD R2, R2, 0x1, -R5 ;  /* 0x0000000102020824 */ /* 0x000fe400078e0a05 */
[----:B------:R-:W-:-:S03]  /*0190*/  @P0 VIADD R0, R0, 0x1 ;  /* 0x0000000100000836 */ /* 0x000fc60000000000 */
[----:B------:R-:W-:-:S13]  /*01a0*/  ISETP.GE.U32.AND P1, PT, R2, R5, PT ;  /* 0x000000050200720c */ /* 0x000fda0003f26070 */
[----:B------:R-:W-:Y:S01]  /*01b0*/  @P1 VIADD R0, R0, 0x1 ;  /* 0x0000000100001836 */ /* 0x000fe20000000000 */
[----:B------:R-:W-:-:S05]  /*01c0*/  @!P2 LOP3.LUT R0, RZ, R5, RZ, 0x33, !PT ;  /* 0x00000005ff00a212 */ /* 0x000fca00078e33ff */
[----:B------:R-:W-:-:S05]  /*01d0*/  VIADD R2, R0, 0x1 ;  /* 0x0000000100027836 */ /* 0x000fca0000000000 */
[----:B------:R-:W-:-:S13]  /*01e0*/  ISETP.NE.AND P0, PT, R2, RZ, PT ;  /* 0x000000ff0200720c */ /* 0x000fda0003f05270 */
[----:B------:R-:W-:Y:S05]  /*01f0*/  @!P0 EXIT ;  /* 0x000000000000894d */ /* 0x000fea0003800000 */
[----:B------:R-:W-:Y:S01]  /*0200*/  ISETP.GE.U32.AND P0, PT, R2, 0x8, PT ;  /* 0x000000080200780c */ /* 0x000fe20003f06070 */
[----:B------:R-:W-:Y:S02]  /*0210*/  IMAD R3, R3, R2, RZ ;  /* 0x0000000203037224 */ /* 0x000fe400078e02ff */
[----:B------:R-:W-:Y:S02]  /*0220*/  IMAD.MOV.U32 R5, RZ, RZ, RZ ;  /* 0x000000ffff057224 */ /* 0x000fe400078e00ff */
[----:B------:R-:W-:Y:S01]  /*0230*/  IMAD.MOV.U32 R11, RZ, RZ, RZ ;  /* 0x000000ffff0b7224 */ /* 0x000fe200078e00ff */
[----:B------:R-:W-:-:S07]  /*0240*/  SHF.R.S32.HI R4, RZ, 0x1f, R3 ;  /* 0x0000001fff047819 */ /* 0x000fce0000011403 */
[----:B------:R-:W-:Y:S05]  /*0250*/  @!P0 BRA `(.L_x_0) ;  /* 0x0000000800c88947 */ /* 0x000fea0003800000 */
[----:B------:R-:W0:Y:S01]  /*0260*/  LDC.64 R10, c[0x0][0x3a0] ;  /* 0x0000e800ff0a7b82 */ /* 0x000e220000000a00 */
[----:B------:R-:W-:Y:S01]  /*0270*/  LOP3.LUT R5, R2, 0xfffffff8, RZ, 0xc0, !PT ;  /* 0xfffffff802057812 */ /* 0x000fe200078ec0ff */
[----:B------:R-:W1:Y:S01]  /*0280*/  LDCU.64 UR8, c[0x0][0x390] ;  /* 0x00007200ff0877ac */ /* 0x000e620008000a00 */
[----:B------:R-:W-:-:S03]  /*0290*/  SHF.R.S32.HI R6, RZ, 0x1f, R2 ;  /* 0x0000001fff067819 */ /* 0x000fc60000011402 */
[----:B------:R-:W-:Y:S01]  /*02a0*/  IMAD.MOV.U32 R7, RZ, RZ, R5 ;  /* 0x000000ffff077224 */ /* 0x000fe200078e0005 */
[----:B------:R-:W2:Y:S01]  /*02b0*/  LDCU.128 UR12, c[0x0][0x380] ;  /* 0x00007000ff0c77ac */ /* 0x000ea20008000c00 */
[----:B------:R-:W3:Y:S01]  /*02c0*/  LDC.64 R12, c[0x0][0x398] ;  /* 0x0000e600ff0c7b82 */ /* 0x000ee20000000a00 */
[----:B------:R-:W-:Y:S01]  /*02d0*/  IMAD.MOV.U32 R24, RZ, RZ, R6 ;  /* 0x000000ffff187224 */ /* 0x000fe200078e0006 */
[----:B------:R-:W-:Y:S01]  /*02e0*/  UMOV UR4, URZ ;  /* 0x000000ff00047c82 */ /* 0x000fe20008000000 */
[----:B------:R-:W-:-:S05]  /*02f0*/  UMOV UR5, URZ ;  /* 0x000000ff00057c82 */ /* 0x000fca0008000000 */
.L_x_17:
[----:B----4-:R-:W4:Y:S01]  /*0300*/  LDG.E R28, desc[UR6][R8.64] ;  /* 0x00000006081c7981 */ /* 0x010f22000c1e1900 */
[----:B0-----:R-:W-:Y:S01]  /*0310*/  IADD3 R25, P0, PT, R3, UR4, RZ ;  /* 0x0000000403197c10 */ /* 0x001fe2000ff1e0ff */
[----:B------:R-:W-:Y:S03]  /*0320*/  BSSY.RECONVERGENT B0, `(.L_x_1) ;  /* 0x0000019000007945 */ /* 0x000fe60003800200 */
[----:B------:R-:W-:Y:S01]  /*0330*/  IADD3.X R26, PT, PT, R4, UR5, RZ, P0, !PT ;  /* 0x00000005041a7c10 */ /* 0x000fe200087fe4ff */
[----:B------:R-:W-:-:S03]  /*0340*/  IMAD.SHL.U32 R14, R25, 0x4, RZ ;  /* 0x00000004190e7824 */ /* 0x000fc600078e00ff */
[----:B------:R-:W-:Y:S02]  /*0350*/  SHF.L.U64.HI R20, R25, 0x2, R26 ;  /* 0x0000000219147819 */ /* 0x000fe4000001021a */
[C---:B-1----:R-:W-:Y:S02]  /*0360*/  IADD3 R16, P1, PT, R14.reuse, UR8, RZ ;  /* 0x000000080e107c10 */ /* 0x042fe4000ff3e0ff */
[C---:B--2---:R-:W-:Y:S02]  /*0370*/  IADD3 R18, P2, PT, R14.reuse, UR12, RZ ;  /* 0x0000000c0e127c10 */ /* 0x044fe4000ff5e0ff */
[----:B------:R-:W-:Y:S02]  /*0380*/  IADD3 R14, P3, PT, R14, UR14, RZ ;  /* 0x0000000e0e0e7c10 */ /* 0x000fe4000ff7e0ff */
[C---:B------:R-:W-:Y:S02]  /*0390*/  IADD3.X R17, PT, PT, R20.reuse, UR9, RZ, P1, !PT ;  /* 0x0000000914117c10 */ /* 0x040fe40008ffe4ff */
[----:B------:R-:W-:-:S02]  /*03a0*/  IADD3.X R19, PT, PT, R20, UR13, RZ, P2, !PT ;  /* 0x0000000d14137c10 */ /* 0x000fc400097fe4ff */
[----:B----4-:R-:W-:Y:S02]  /*03b0*/  ISETP.GE.U32.AND P0, PT, R25, R28, PT ;  /* 0x0000001c1900720c */ /* 0x010fe40003f06070 */
[----:B------:R-:W-:-:S04]  /*03c0*/  SHF.R.S32.HI R15, RZ, 0x1f, R28 ;  /* 0x0000001fff0f7819 */ /* 0x000fc8000001141c */
[----:B------:R-:W-:Y:S02]  /*03d0*/  ISETP.GE.U32.AND.EX P0, PT, R26, R15, PT, P0 ;  /* 0x0000000f1a00720c */ /* 0x000fe40003f06100 */
[----:B------:R-:W-:-:S11]  /*03e0*/  IADD3.X R15, PT, PT, R20, UR15, RZ, P3, !PT ;  /* 0x0000000f140f7c10 */ /* 0x000fd60009ffe4ff */
[----:B------:R-:W-:Y:S05]  /*03f0*/  @P0 BRA `(.L_x_2) ;  /* 0x00000000002c0947 */ /* 0x000fea0003800000 */
[----:B------:R-:W3:Y:S04]  /*0400*/  LDG.E R21, desc[UR6][R14.64] ;  /* 0x000000060e157981 */ /* 0x000ee8000c1e1900 */
[----:B------:R-:W2:Y:S04]  /*0410*/  LDG.E R22, desc[UR6][R18.64] ;  /* 0x0000000612167981 */ /* 0x000ea8000c1e1900 */
[----:B------:R-:W0:Y:S01]  /*0420*/  LDG.E R23, desc[UR6][R16.64] ;  /* 0x0000000610177981 */ /* 0x000e22000c1e1900 */
[----:B---3--:R-:W-:-:S06]  /*0430*/  IMAD.WIDE R20, R21, 0x4, R12 ;  /* 0x0000000415147825 */ /* 0x008fcc00078e020c */
[----:B------:R-:W3:Y:S02]  /*0440*/  LDG.E R20, desc[UR6][R20.64] ;  /* 0x0000000614147981 */ /* 0x000ee4000c1e1900 */
[----:B---3--:R-:W-:-:S05]  /*0450*/  I2FP.F32.S32 R27, R20 ;  /* 0x00000014001b7245 */ /* 0x008fca0000201400 */
[----:B--2---:R-:W-:-:S06]  /*0460*/  FMUL R27, R22, R27 ;  /* 0x0000001b161b7220 */ /* 0x004fcc0000400000 */
[----:B------:R-:W1:Y:S01]  /*0470*/  F2I.TRUNC.NTZ R27, R27 ;  /* 0x0000001b001b7305 */ /* 0x000e62000020f100 */
[----:B0-----:R-:W-:-:S05]  /*0480*/  IMAD.WIDE R22, R23, 0x4, R10 ;  /* 0x0000000417167825 */ /* 0x001fca00078e020a */
[----:B-1----:R1:W-:Y:S04]  /*0490*/  REDG.E.ADD.STRONG.GPU desc[UR6][R22.64], R27 ;  /* 0x0000001b1600798e */ /* 0x0023e8000c12e106 */
[----:B------:R1:W5:Y:S02]  /*04a0*/  LDG.E R28, desc[UR6][R8.64] ;  /* 0x00000006081c7981 */ /* 0x000364000c1e1900 */
.L_x_2:
[----:B------:R-:W-:Y:S05]  /*04b0*/  BSYNC.RECONVERGENT B0 ;  /* 0x0000000000007941 */ /* 0x000fea0003800200 */
.L_x_1:
[----:B------:R-:W-:Y:S01]  /*04c0*/  IADD3 R21, P1, PT, R25, 0x1, RZ ;  /* 0x0000000119157810 */ /* 0x000fe20007f3e0ff */
[----:B------:R-:W-:Y:S01]  /*04d0*/  BSSY.RECONVERGENT B0, `(.L_x_3) ;  /* 0x0000011000007945 */ /* 0x000fe20003800200 */
[----:B-----5:R-:W-:Y:S02]  /*04e0*/  SHF.R.S32.HI R20, RZ, 0x1f, R28 ;  /* 0x0000001fff147819 */ /* 0x020fe4000001141c */
[----:B------:R-:W-:Y:S01]  /*04f0*/  ISETP.GE.U32.AND P0, PT, R21, R28, PT ;  /* 0x0000001c1500720c */ /* 0x000fe20003f06070 */
[----:B------:R-:W-:-:S05]  /*0500*/  IMAD.X R21, RZ, RZ, R26, P1 ;  /* 0x000000ffff157224 */ /* 0x000fca00008e061a */
[----:B------:R-:W-:-:S13]  /*0510*/  ISETP.GE.U32.AND.EX P0, PT, R21, R20, PT, P0 ;  /* 0x000000141500720c */ /* 0x000fda0003f06100 */
[----:B------:R-:W-:Y:S05]  /*0520*/  @P0 BRA `(.L_x_4) ;  /* 0x00000000002c0947 */ /* 0x000fea0003800000 */
[----:B------:R-:W3:Y:S04]  /*0530*/  LDG.E R21, desc[UR6][R14.64+0x4] ;  /* 0x000004060e157981 */ /* 0x000ee8000c1e1900 */
[----:B-1----:R-:W2:Y:S04]  /*0540*/  LDG.E R22, desc[UR6][R18.64+0x4] ;  /* 0x0000040612167981 */ /* 0x002ea8000c1e1900 */
        /* <DEDUP_REMOVED lines=9> */
.L_x_4:
[----:B------:R-:W-:Y:S05]  /*05e0*/  BSYNC.RECONVERGENT B0 ;  /* 0x0000000000007941 */ /* 0x000fea0003800200 */
.L_x_3:
[----:B------:R-:W-:Y:S01]  /*05f0*/  IADD3 R21, P1, PT, R25, 0x2, RZ ;  /* 0x0000000219157810 */ /* 0x000fe20007f3e0ff */
[----:B------:R-:W-:Y:S03]  /*0600*/  BSSY.RECONVERGENT B0, `(.L_x_5) ;  /* 0x0000011000007945 */ /* 0x000fe60003800200 */
[----:B-----5:R-:W-:Y:S01]  /*0610*/  ISETP.GE.U32.AND P0, PT, R21, R28, PT ;  /* 0x0000001c1500720c */ /* 0x020fe20003f06070 */
[----:B------:R-:W-:Y:S01]  /*0620*/  IMAD.X R20, RZ, RZ, R26, P1 ;  /* 0x000000ffff147224 */ /* 0x000fe200008e061a */
[----:B------:R-:W-:-:S04]  /*0630*/  SHF.R.S32.HI R21, RZ, 0x1f, R28 ;  /* 0x0000001fff157819 */ /* 0x000fc8000001141c */
[----:B------:R-:W-:-:S13]  /*0640*/  ISETP.GE.U32.AND.EX P0, PT, R20, R21, PT, P0 ;  /* 0x000000151400720c */ /* 0x000fda0003f06100 */
[----:B------:R-:W-:Y:S05]  /*0650*/  @P0 BRA `(.L_x_6) ;  /* 0x00000000002c0947 */ /* 0x000fea0003800000 */
[----:B------:R-:W3:Y:S04]  /*0660*/  LDG.E R21, desc[UR6][R14.64+0x8] ;  /* 0x000008060e157981 */ /* 0x000ee8000c1e1900 */
[----:B-12---:R-:W2:Y:S04]  /*0670*/  LDG.E R22, desc[UR6][R18.64+0x8] ;  /* 0x0000080612167981 */ /* 0x006ea8000c1e1900 */
        /* <DEDUP_REMOVED lines=9> */
.L_x_6:
[----:B------:R-:W-:Y:S05]  /*0710*/  BSYNC.RECONVERGENT B0 ;  /* 0x0000000000007941 */ /* 0x000fea0003800200 */
.L_x_5:
        /* <DEDUP_REMOVED lines=8> */
[----:B-12-4-:R-:W2:Y:S04]  /*07a0*/  LDG.E R22, desc[UR6][R18.64+0xc] ;  /* 0x00000c0612167981 */ /* 0x016ea8000c1e1900 */
        /* <DEDUP_REMOVED lines=9> */
.L_x_8:
[----:B------:R-:W-:Y:S05]  /*0840*/  BSYNC.RECONVERGENT B0 ;  /* 0x0000000000007941 */ /* 0x000fea0003800200 */
.L_x_7:
        /* <DEDUP_REMOVED lines=8> */
[----:B012-4-:R-:W2:Y:S04]  /*08d0*/  LDG.E R22, desc[UR6][R18.64+0x10] ;  /* 0x0000100612167981 */ /* 0x017ea8000c1e1900 */
[----:B------:R-:W4:Y:S01]  /*08e0*/  LDG.E R23, desc[UR6][R16.64+0x10] ;  /* 0x0000100610177981 */ /* 0x000f22000c1e1900 */
[----:B---3--:R-:W-:-:S06]  /*08f0*/  IMAD.WIDE R20, R21, 0x4, R12 ;  /* 0x0000000415147825 */ /* 0x008fcc00078e020c */
[----:B------:R-:W3:Y:S02]  /*0900*/  LDG.E R20, desc[UR6][R20.64] ;  /* 0x0000000614147981 */ /* 0x000ee4000c1e1900 */
[----:B---3--:R-:W-:-:S05]  /*0910*/  I2FP.F32.S32 R27, R20 ;  /* 0x00000014001b7245 */ /* 0x008fca0000201400 */
[----:B--2---:R-:W-:-:S06]  /*0920*/  FMUL R27, R22, R27 ;  /* 0x0000001b161b7220 */ /* 0x004fcc0000400000 */
[----:B------:R-:W0:Y:S01]  /*0930*/  F2I.TRUNC.NTZ R27, R27 ;  /* 0x0000001b001b7305 */ /* 0x000e22000020f100 */
[----:B----4-:R-:W-:-:S05]  /*0940*/  IMAD.WIDE R22, R23, 0x4, R10 ;  /* 0x0000000417167825 */ /* 0x010fca00078e020a */
[----:B0-----:R0:W-:Y:S04]  /*0950*/  REDG.E.ADD.STRONG.GPU desc[UR6][R22.64], R27 ;  /* 0x0000001b1600798e */ /* 0x0011e8000c12e106 */
[----:B------:R0:W5:Y:S02]  /*0960*/  LDG.E R28, desc[UR6][R8.64] ;  /* 0x00000006081c7981 */ /* 0x000164000c1e1900 */
.L_x_10:
[----:B------:R-:W-:Y:S05]  /*0970*/  BSYNC.RECONVERGENT B0 ;  /* 0x0000000000007941 */ /* 0x000fea0003800200 */
.L_x_9:
        /* <DEDUP_REMOVED lines=18> */
.L_x_12:
[----:B------:R-:W-:Y:S05]  /*0aa0*/  BSYNC.RECONVERGENT B0 ;  /* 0x0000000000007941 */ /* 0x000fea0003800200 */
.L_x_11:
[----:B------:R-:W-:Y:S01]  /*0ab0*/  IADD3 R21, P0, PT, R25, 0x6, RZ ;  /* 0x0000000619157810 */ /* 0x000fe20007f1e0ff */
[----:B------:R-:W-:Y:S01]  /*0ac0*/  BSSY.RECONVERGENT B0, `(.L_x_13) ;  /* 0x0000015000007945 */ /* 0x000fe20003800200 */
[----:B------:R-:W-:Y:S02]  /*0ad0*/  IADD3 R7, P2, PT, R7, -0x8, RZ ;  /* 0xfffffff807077810 */ /* 0x000fe40007f5e0ff */
[----:B-----5:R-:W-:Y:S01]  /*0ae0*/  ISETP.GE.U32.AND P1, PT, R21, R28, PT ;  /* 0x0000001c1500720c */ /* 0x020fe20003f26070 */
[----:B------:R-:W-:Y:S01]  /*0af0*/  IMAD.X R20, RZ, RZ, R26, P0 ;  /* 0x000000ffff147224 */ /* 0x000fe200000e061a */
[----:B------:R-:W-:Y:S02]  /*0b00*/  SHF.R.S32.HI R21, RZ, 0x1f, R28 ;  /* 0x0000001fff157819 */ /* 0x000fe4000001141c */
[----:B------:R-:W-:Y:S02]  /*0b10*/  ISETP.NE.U32.AND P0, PT, R7, RZ, PT ;  /* 0x000000ff0700720c */ /* 0x000fe40003f05070 */
[----:B------:R-:W-:-:S02]  /*0b20*/  ISETP.GE.U32.AND.EX P1, PT, R20, R21, PT, P1 ;  /* 0x000000151400720c */ /* 0x000fc40003f26110 */
[----:B------:R-:W-:Y:S02]  /*0b30*/  IADD3 R25, P3, PT, R25, 0x7, RZ ;  /* 0x0000000719197810 */ /* 0x000fe40007f7e0ff */
[----:B------:R-:W-:-:S09]  /*0b40*/  IADD3.X R24, PT, PT, R24, -0x1, RZ, P2, !PT ;  /* 0xffffffff18187810 */ /* 0x000fd200017fe4ff */
        /* <DEDUP_REMOVED lines=12> */
.L_x_14:
[----:B------:R-:W-:Y:S05]  /*0c10*/  BSYNC.RECONVERGENT B0 ;  /* 0x0000000000007941 */ /* 0x000fea0003800200 */
.L_x_13:
[----:B-----5:R-:W-:Y:S01]  /*0c20*/  ISETP.GE.U32.AND P1, PT, R25, R28, PT ;  /* 0x0000001c1900720c */ /* 0x020fe20003f26070 */
[----:B------:R-:W-:Y:S01]  /*0c30*/  IMAD.X R21, RZ, RZ, R26, P3 ;  /* 0x000000ffff157224 */ /* 0x000fe200018e061a */
[----:B------:R-:W-:Y:S01]  /*0c40*/  SHF.R.S32.HI R28, RZ, 0x1f, R28 ;  /* 0x0000001fff1c7819 */ /* 0x000fe2000001141c */
[----:B------:R-:W-:Y:S01]  /*0c50*/  BSSY.RECONVERGENT B0, `(.L_x_15) ;  /* 0x000000e000007945 */ /* 0x000fe20003800200 */
[----:B------:R-:W-:Y:S02]  /*0c60*/  ISETP.NE.AND.EX P2, PT, R24, RZ, PT, P0 ;  /* 0x000000ff1800720c */ /* 0x000fe40003f45300 */
[----:B------:R-:W-:-:S13]  /*0c70*/  ISETP.GE.U32.AND.EX P0, PT, R21, R28, PT, P1 ;  /* 0x0000001c1500720c */ /* 0x000fda0003f06110 */
[----:B------:R-:W-:Y:S05]  /*0c80*/  @P0 BRA `(.L_x_16) ;  /* 0x0000000000280947 */ /* 0x000fea0003800000 */
[----:B012-4-:R-:W3:Y:S04]  /*0c90*/  LDG.E R23, desc[UR6][R14.64+0x1c] ;  /* 0x00001c060e177981 */ /* 0x017ee8000c1e1900 */
[----:B------:R-:W2:Y:S04]  /*0ca0*/  LDG.E R18, desc[UR6][R18.64+0x1c] ;  /* 0x00001c0612127981 */ /* 0x000ea8000c1e1900 */
[----:B------:R-:W4:Y:S01]  /*0cb0*/  LDG.E R21, desc[UR6][R16.64+0x1c] ;  /* 0x00001c0610157981 */ /* 0x000f22000c1e1900 */
[----:B---3--:R-:W-:-:S06]  /*0cc0*/  IMAD.WIDE R22, R23, 0x4, R12 ;  /* 0x0000000417167825 */ /* 0x008fcc00078e020c */
[----:B------:R-:W3:Y:S01]  /*0cd0*/  LDG.E R22, desc[UR6][R22.64] ;  /* 0x0000000616167981 */ /* 0x000ee2000c1e1900 */
[----:B----4-:R-:W-:Y:S01]  /*0ce0*/  IMAD.WIDE R20, R21, 0x4, R10 ;  /* 0x0000000415147825 */ /* 0x010fe200078e020a */
[----:B---3--:R-:W-:-:S05]  /*0cf0*/  I2FP.F32.S32 R25, R22 ;  /* 0x0000001600197245 */ /* 0x008fca0000201400 */
[----:B--2---:R-:W-:-:S06]  /*0d00*/  FMUL R25, R18, R25 ;  /* 0x0000001912197220 */ /* 0x004fcc0000400000 */
[----:B------:R-:W0:Y:S02]  /*0d10*/  F2I.TRUNC.NTZ R25, R25 ;  /* 0x0000001900197305 */ /* 0x000e24000020f100 */
[----:B0-----:R0:W-:Y:S02]  /*0d20*/  REDG.E.ADD.STRONG.GPU desc[UR6][R20.64], R25 ;  /* 0x000000191400798e */ /* 0x0011e4000c12e106 */
.L_x_16:
[----:B------:R-:W-:Y:S05]  /*0d30*/  BSYNC.RECONVERGENT B0 ;  /* 0x0000000000007941 */ /* 0x000fea0003800200 */
.L_x_15:
[----:B------:R-:W-:-:S04]  /*0d40*/  UIADD3 UR4, UP0, UPT, UR4, 0x8, URZ ;  /* 0x0000000804047890 */ /* 0x000fc8000ff1e0ff */
[----:B------:R-:W-:Y:S01]  /*0d50*/  UIADD3.X UR5, UPT, UPT, URZ, UR5, URZ, UP0, !UPT ;  /* 0x00000005ff057290 */ /* 0x000fe200087fe4ff */
[----:B------:R-:W-:Y:S11]  /*0d60*/  @P2 BRA `(.L_x_17) ;  /* 0xfffffff400642947 */ /* 0x000ff6000383ffff */
[----:B0-----:R-:W-:-:S07]  /*0d70*/  IMAD.MOV.U32 R11, RZ, RZ, R6 ;  /* 0x000000ffff0b7224 */ /* 0x001fce00078e0006 */
.L_x_0:
[----:B------:R-:W-:-:S13]  /*0d80*/  LOP3.LUT P0, RZ, R2, 0x7, RZ, 0xc0, !PT ;  /* 0x0000000702ff7812 */ /* 0x000fda000780c0ff */
[----:B------:R-:W-:Y:S05]  /*0d90*/  @!P0 EXIT ;  /* 0x000000000000894d */ /* 0x000fea0003800000 */
[----:B------:R-:W-:-:S04]  /*0da0*/  LOP3.LUT R6, R2, 0x7, RZ, 0xc0, !PT ;  /* 0x0000000702067812 */ /* 0x000fc800078ec0ff */
[----:B------:R-:W-:-:S04]  /*0db0*/  IADD3 R6, P1, PT, R6, -0x1, RZ ;  /* 0xffffffff06067810 */ /* 0x000fc80007f3e0ff */
[----:B------:R-:W-:Y:S01]  /*0dc0*/  ISETP.GE.U32.AND P0, PT, R6, 0x3, PT ;  /* 0x000000030600780c */ /* 0x000fe20003f06070 */
[----:B------:R-:W-:-:S05]  /*0dd0*/  IMAD.X R6, RZ, RZ, -0x1, P1 ;  /* 0xffffffffff067424 */ /* 0x000fca00008e06ff */
[----:B------:R-:W-:-:S13]  /*0de0*/  ISETP.GE.U32.AND.EX P0, PT, R6, RZ, PT, P0 ;  /* 0x000000ff0600720c */ /* 0x000fda0003f06100 */
[----:B------:R-:W-:Y:S05]  /*0df0*/  @!P0 BRA `(.L_x_18) ;  /* 0x0000000400fc8947 */ /* 0x000fea0003800000 */
[----:B------:R-:W3:Y:S02]  /*0e00*/  LDC.64 R6, c[0x0][0x3a8] ;  /* 0x0000ea00ff067b82 */ /* 0x000ee40000000a00 */
[----:B---3--:R-:W3:Y:S01]  /*0e10*/  LDG.E R13, desc[UR6][R6.64] ;  /* 0x00000006060d7981 */ /* 0x008ee2000c1e1900 */
[----:B-12-4-:R-:W-:Y:S01]  /*0e20*/  IADD3 R8, P0, PT, R3, R5, RZ ;  /* 0x0000000503087210 */ /* 0x016fe20007f1e0ff */
[----:B------:R-:W-:Y:S03]  /*0e30*/  BSSY.RECONVERGENT B0, `(.L_x_19) ;  /* 0x000001f000007945 */ /* 0x000fe60003800200 */
[----:B------:R-:W-:Y:S01]  /*0e40*/  IADD3 R12, P1, PT, R8, 0x1, RZ ;  /* 0x00000001080c7810 */ /* 0x000fe20007f3e0ff */
[----:B------:R-:W-:Y:S01]  /*0e50*/  IMAD.X R9, R4, 0x1, R11, P0 ;  /* 0x0000000104097824 */ /* 0x000fe200000e060b */
[----:B---3--:R-:W-:Y:S02]  /*0e60*/  ISETP.GE.U32.AND P0, PT, R8, R13, PT ;  /* 0x0000000d0800720c */ /* 0x008fe40003f06070 */
[----:B------:R-:W-:-:S04]  /*0e70*/  SHF.R.S32.HI R10, RZ, 0x1f, R13 ;  /* 0x0000001fff0a7819 */ /* 0x000fc8000001140d */
[----:B------:R-:W-:Y:S01]  /*0e80*/  ISETP.GE.U32.AND.EX P0, PT, R9, R10, PT, P0 ;  /* 0x0000000a0900720c */ /* 0x000fe20003f06100 */
[----:B------:R-:W-:-:S12]  /*0e90*/  IMAD.X R10, RZ, RZ, R9, P1 ;  /* 0x000000ffff0a7224 */ /* 0x000fd800008e0609 */
[----:B------:R-:W-:Y:S05]  /*0ea0*/  @P0 BRA `(.L_x_20) ;  /* 0x00000000005c0947 */ /* 0x000fea0003800000 */
[----:B------:R-:W0:Y:S01]  /*0eb0*/  LDCU.128 UR8, c[0x0][0x380] ;  /* 0x00007000ff0877ac */ /* 0x000e220008000c00 */
[C---:B------:R-:W-:Y:S01]  /*0ec0*/  IMAD.SHL.U32 R20, R8.reuse, 0x4, RZ ;  /* 0x0000000408147824 */ /* 0x040fe200078e00ff */
[----:B------:R-:W-:Y:S01]  /*0ed0*/  SHF.L.U64.HI R13, R8, 0x2, R9 ;  /* 0x00000002080d7819 */ /* 0x000fe20000010209 */
[----:B------:R-:W1:Y:S01]  /*0ee0*/  LDC.64 R16, c[0x0][0x398] ;  /* 0x0000e600ff107b82 */ /* 0x000e620000000a00 */
[----:B------:R-:W2:Y:S02]  /*0ef0*/  LDCU.64 UR4, c[0x0][0x390] ;  /* 0x00007200ff0477ac */ /* 0x000ea40008000a00 */
[----:B0-----:R-:W-:-:S04]  /*0f00*/  IADD3 R22, P0, PT, R20, UR10, RZ ;  /* 0x0000000a14167c10 */ /* 0x001fc8000ff1e0ff */
[----:B------:R-:W-:-:S05]  /*0f10*/  IADD3.X R23, PT, PT, R13, UR11, RZ, P0, !PT ;  /* 0x0000000b0d177c10 */ /* 0x000fca00087fe4ff */
[----:B------:R-:W1:Y:S01]  /*0f20*/  LDG.E R19, desc[UR6][R22.64] ;  /* 0x0000000616137981 */ /* 0x000e62000c1e1900 */
[----:B------:R-:W-:-:S04]  /*0f30*/  IADD3 R14, P0, PT, R20, UR8, RZ ;  /* 0x00000008140e7c10 */ /* 0x000fc8000ff1e0ff */
[----:B------:R-:W-:-:S05]  /*0f40*/  IADD3.X R15, PT, PT, R13, UR9, RZ, P0, !PT ;  /* 0x000000090d0f7c10 */ /* 0x000fca00087fe4ff */
[----:B------:R-:W3:Y:S01]  /*0f50*/  LDG.E R14, desc[UR6][R14.64] ;  /* 0x000000060e0e7981 */ /* 0x000ee2000c1e1900 */
[----:B--2---:R-:W-:-:S04]  /*0f60*/  IADD3 R20, P0, PT, R20, UR4, RZ ;  /* 0x0000000414147c10 */ /* 0x004fc8000ff1e0ff */
[----:B------:R-:W-:-:S06]  /*0f70*/  IADD3.X R21, PT, PT, R13, UR5, RZ, P0, !PT ;  /* 0x000000050d157c10 */ /* 0x000fcc00087fe4ff */
[----:B------:R-:W2:Y:S01]  /*0f80*/  LDG.E R21, desc[UR6][R20.64] ;  /* 0x0000000614157981 */ /* 0x000ea2000c1e1900 */
[----:B-1----:R-:W-:Y:S02]  /*0f90*/  IMAD.WIDE R18, R19, 0x4, R16 ;  /* 0x0000000413127825 */ /* 0x002fe400078e0210 */
[----:B------:R-:W2:Y:S04]  /*0fa0*/  LDC.64 R16, c[0x0][0x3a0] ;  /* 0x0000e800ff107b82 */ /* 0x000ea80000000a00 */
[----:B------:R-:W4:Y:S01]  /*0fb0*/  LDG.E R18, desc[UR6][R18.64] ;  /* 0x0000000612127981 */ /* 0x000f22000c1e1900 */
[----:B--2---:R-:W-:Y:S01]  /*0fc0*/  IMAD.WIDE R16, R21, 0x4, R16 ;  /* 0x0000000415107825 */ /* 0x004fe200078e0210 */
[----:B----4-:R-:W-:-:S05]  /*0fd0*/  I2FP.F32.S32 R13, R18 ;  /* 0x00000012000d7245 */ /* 0x010fca0000201400 */
[----:B---3--:R-:W-:-:S04]  /*0fe0*/  FMUL R22, R14, R13 ;  /* 0x0000000d0e167220 */ /* 0x008fc80000400000 */
[----:B------:R-:W0:Y:S02]  /*0ff0*/  F2I.TRUNC.NTZ R23, R22 ;  /* 0x0000001600177305 */ /* 0x000e24000020f100 */
[----:B0-----:R0:W-:Y:S04]  /*1000*/  REDG.E.ADD.STRONG.GPU desc[UR6][R16.64], R23 ;  /* 0x000000171000798e */ /* 0x0011e8000c12e106 */
[----:B------:R0:W5:Y:S02]  /*1010*/  LDG.E R13, desc[UR6][R6.64] ;  /* 0x00000006060d7981 */ /* 0x000164000c1e1900 */
.L_x_20:
[----:B------:R-:W-:Y:S05]  /*1020*/  BSYNC.RECONVERGENT B0 ;  /* 0x0000000000007941 */ /* 0x000fea0003800200 */
.L_x_19:
[----:B-----5:R-:W-:Y:S01]  /*1030*/  ISETP.GE.U32.AND P0, PT, R12, R13, PT ;  /* 0x0000000d0c00720c */ /* 0x020fe20003f06070 */
[----:B------:R-:W-:Y:S01]  /*1040*/  BSSY.RECONVERGENT B0, `(.L_x_21) ;  /* 0x000001d000007945 */ /* 0x000fe20003800200 */
[----:B------:R-:W-:Y:S02]  /*1050*/  SHF.R.S32.HI R15, RZ, 0x1f, R13 ;  /* 0x0000001fff0f7819 */ /* 0x000fe4000001140d */
[----:B------:R-:W-:Y:S02]  /*1060*/  IADD3 R12, P1, PT, R8, 0x2, RZ ;  /* 0x00000002080c7810 */ /* 0x000fe40007f3e0ff */
[----:B------:R-:W-:-:S03]  /*1070*/  ISETP.GE.U32.AND.EX P0, PT, R10, R15, PT, P0 ;  /* 0x0000000f0a00720c */ /* 0x000fc60003f06100 */
[----:B------:R-:W-:-:S10]  /*1080*/  IMAD.X R10, RZ, RZ, R9, P1 ;  /* 0x000000ffff0a7224 */ /* 0x000fd400008e0609 */
[----:B------:R-:W-:Y:S05]  /*1090*/  @P0 BRA `(.L_x_22) ;  /* 0x00000000005c0947 */ /* 0x000fea0003800000 */
[----:B------:R-:W1:Y:S01]  /*10a0*/  LDCU.128 UR8, c[0x0][0x380] ;  /* 0x00007000ff0877ac */ /* 0x000e620008000c00 */
[C---:B------:R-:W-:Y:S01]  /*10b0*/  IMAD.SHL.U32 R20, R8.reuse, 0x4, RZ ;  /* 0x0000000408147824 */ /* 0x040fe200078e00ff */
[----:B------:R-:W-:Y:S01]  /*10c0*/  SHF.L.U64.HI R13, R8, 0x2, R9 ;  /* 0x00000002080d7819 */ /* 0x000fe20000010209 */
[----:B0-----:R-:W0:Y:S01]  /*10d0*/  LDC.64 R16, c[0x0][0x398] ;  /* 0x0000e600ff107b82 */ /* 0x001e220000000a00 */
[----:B------:R-:W2:Y:S02]  /*10e0*/  LDCU.64 UR4, c[0x0][0x390] ;  /* 0x00007200ff0477ac */ /* 0x000ea40008000a00 */
[----:B-1----:R-:W-:-:S04]  /*10f0*/  IADD3 R22, P0, PT, R20, UR10, RZ ;  /* 0x0000000a14167c10 */ /* 0x002fc8000ff1e0ff */
[----:B------:R-:W-:-:S05]  /*1100*/  IADD3.X R23, PT, PT, R13, UR11, RZ, P0, !PT ;  /* 0x0000000b0d177c10 */ /* 0x000fca00087fe4ff */
[----:B------:R-:W0:Y:S01]  /*1110*/  LDG.E R19, desc[UR6][R22.64+0x4] ;  /* 0x0000040616137981 */ /* 0x000e22000c1e1900 */
[----:B------:R-:W-:-:S04]  /*1120*/  IADD3 R14, P0, PT, R20, UR8, RZ ;  /* 0x00000008140e7c10 */ /* 0x000fc8000ff1e0ff */
[----:B------:R-:W-:-:S05]  /*1130*/  IADD3.X R15, PT, PT, R13, UR9, RZ, P0, !PT ;  /* 0x000000090d0f7c10 */ /* 0x000fca00087fe4ff */
[----:B------:R-:W3:Y:S01]  /*1140*/  LDG.E R14, desc[UR6][R14.64+0x4] ;  /* 0x000004060e0e7981 */ /* 0x000ee2000c1e1900 */
[----:B--2---:R-:W-:-:S04]  /*1150*/  IADD3 R20, P0, PT, R20, UR4, RZ ;  /* 0x0000000414147c10 */ /* 0x004fc8000ff1e0ff */
[----:B------:R-:W-:-:S06]  /*1160*/  IADD3.X R21, PT, PT, R13, UR5, RZ, P0, !PT ;  /* 0x000000050d157c10 */ /* 0x000fcc00087fe4ff */
[----:B------:R-:W2:Y:S01]  /*1170*/  LDG.E R21, desc[UR6][R20.64+0x4] ;  /* 0x0000040614157981 */ /* 0x000ea2000c1e1900 */
[----:B0-----:R-:W-:Y:S02]  /*1180*/  IMAD.WIDE R18, R19, 0x4, R16 ;  /* 0x0000000413127825 */ /* 0x001fe400078e0210 */
        /* <DEDUP_REMOVED lines=8> */
.L_x_22:
[----:B------:R-:W-:Y:S05]  /*1210*/  BSYNC.RECONVERGENT B0 ;  /* 0x0000000000007941 */ /* 0x000fea0003800200 */
.L_x_21:
[----:B-----5:R-:W-:Y:S01]  /*1220*/  ISETP.GE.U32.AND P0, PT, R12, R13, PT ;  /* 0x0000000d0c00720c */ /* 0x020fe20003f06070 */
[----:B------:R-:W-:Y:S01]  /*1230*/  BSSY.RECONVERGENT B0, `(.L_x_23) ;  /* 0x000001d000007945 */ /* 0x000fe20003800200 */
[----:B------:R-:W-:Y:S02]  /*1240*/  SHF.R.S32.HI R15, RZ, 0x1f, R13 ;  /* 0x0000001fff0f7819 */ /* 0x000fe4000001140d */
[----:B------:R-:W-:Y:S02]  /*1250*/  IADD3 R12, P1, PT, R8, 0x3, RZ ;  /* 0x00000003080c7810 */ /* 0x000fe40007f3e0ff */
[----:B------:R-:W-:-:S03]  /*1260*/  ISETP.GE.U32.AND.EX P0, PT, R10, R15, PT, P0 ;  /* 0x0000000f0a00720c */ /* 0x000fc60003f06100 */
[----:B------:R-:W-:-:S10]  /*1270*/  IMAD.X R10, RZ, RZ, R9, P1 ;  /* 0x000000ffff0a7224 */ /* 0x000fd400008e0609 */
[----:B------:R-:W-:Y:S05]  /*1280*/  @P0 BRA `(.L_x_24) ;  /* 0x00000000005c0947 */ /* 0x000fea0003800000 */
[----:B------:R-:W2:Y:S01]  /*1290*/  LDCU.128 UR8, c[0x0][0x380] ;  /* 0x00007000ff0877ac */ /* 0x000ea20008000c00 */
[C---:B------:R-:W-:Y:S01]  /*12a0*/  IMAD.SHL.U32 R20, R8.reuse, 0x4, RZ ;  /* 0x0000000408147824 */ /* 0x040fe200078e00ff */
[----:B------:R-:W-:Y:S01]  /*12b0*/  SHF.L.U64.HI R13, R8, 0x2, R9 ;  /* 0x00000002080d7819 */ /* 0x000fe20000010209 */
[----:B01----:R-:W0:Y:S01]  /*12c0*/  LDC.64 R16, c[0x0][0x398] ;  /* 0x0000e600ff107b82 */ /* 0x003e220000000a00 */
[----:B------:R-:W1:Y:S02]  /*12d0*/  LDCU.64 UR4, c[0x0][0x390] ;  /* 0x00007200ff0477ac */ /* 0x000e640008000a00 */
[----:B--2---:R-:W-:-:S04]  /*12e0*/  IADD3 R22, P0, PT, R20, UR10, RZ ;  /* 0x0000000a14167c10 */ /* 0x004fc8000ff1e0ff */
[----:B------:R-:W-:-:S05]  /*12f0*/  IADD3.X R23, PT, PT, R13, UR11, RZ, P0, !PT ;  /* 0x0000000b0d177c10 */ /* 0x000fca00087fe4ff */
[----:B------:R-:W0:Y:S01]  /*1300*/  LDG.E R19, desc[UR6][R22.64+0x8] ;  /* 0x0000080616137981 */ /* 0x000e22000c1e1900 */
[----:B------:R-:W-:-:S04]  /*1310*/  IADD3 R14, P0, PT, R20, UR8, RZ ;  /* 0x00000008140e7c10 */ /* 0x000fc8000ff1e0ff */
[----:B------:R-:W-:-:S05]  /*1320*/  IADD3.X R15, PT, PT, R13, UR9, RZ, P0, !PT ;  /* 0x000000090d0f7c10 */ /* 0x000fca00087fe4ff */
[----:B------:R-:W2:Y:S01]  /*1330*/  LDG.E R14, desc[UR6][R14.64+0x8] ;  /* 0x000008060e0e7981 */ /* 0x000ea2000c1e1900 */
[----:B-1----:R-:W-:-:S04]  /*1340*/  IADD3 R20, P0, PT, R20, UR4, RZ ;  /* 0x0000000414147c10 */ /* 0x002fc8000ff1e0ff */
[----:B------:R-:W-:-:S06]  /*1350*/  IADD3.X R21, PT, PT, R13, UR5, RZ, P0, !PT ;  /* 0x000000050d157c10 */ /* 0x000fcc00087fe4ff */
[----:B------:R-:W3:Y:S01]  /*1360*/  LDG.E R21, desc[UR6][R20.64+0x8] ;  /* 0x0000080614157981 */ /* 0x000ee2000c1e1900 */
[----:B0-----:R-:W-:Y:S02]  /*1370*/  IMAD.WIDE R18, R19, 0x4, R16 ;  /* 0x0000000413127825 */ /* 0x001fe400078e0210 */
[----:B------:R-:W3:Y:S04]  /*1380*/  LDC.64 R16, c[0x0][0x3a0] ;  /* 0x0000e800ff107b82 */ /* 0x000ee80000000a00 */
[----:B------:R-:W4:Y:S01]  /*1390*/  LDG.E R18, desc[UR6][R18.64] ;  /* 0x0000000612127981 */ /* 0x000f22000c1e1900 */
[----:B---3--:R-:W-:Y:S01]  /*13a0*/  IMAD.WIDE R16, R21, 0x4, R16 ;  /* 0x0000000415107825 */ /* 0x008fe200078e0210 */
[----:B----4-:R-:W-:-:S05]  /*13b0*/  I2FP.F32.S32 R13, R18 ;  /* 0x00000012000d7245 */ /* 0x010fca0000201400 */
[----:B--2---:R-:W-:-:S04]  /*13c0*/  FMUL R22, R14, R13 ;  /* 0x0000000d0e167220 */ /* 0x004fc80000400000 */
[----:B------:R-:W0:Y:S02]  /*13d0*/  F2I.TRUNC.NTZ R23, R22 ;  /* 0x0000001600177305 */ /* 0x000e24000020f100 */
[----:B0-----:R2:W-:Y:S04]  /*13e0*/  REDG.E.ADD.STRONG.GPU desc[UR6][R16.64], R23 ;  /* 0x000000171000798e */ /* 0x0015e8000c12e106 */
[----:B------:R2:W5:Y:S02]  /*13f0*/  LDG.E R13, desc[UR6][R6.64] ;  /* 0x00000006060d7981 */ /* 0x000564000c1e1900 */
.L_x_24:
[----:B------:R-:W-:Y:S05]  /*1400*/  BSYNC.RECONVERGENT B0 ;  /* 0x0000000000007941 */ /* 0x000fea0003800200 */
.L_x_23:
[----:B-----5:R-:W-:Y:S01]  /*1410*/  ISETP.GE.U32.AND P0, PT, R12, R13, PT ;  /* 0x0000000d0c00720c */ /* 0x020fe20003f06070 */
[----:B------:R-:W-:Y:S01]  /*1420*/  BSSY.RECONVERGENT B0, `(.L_x_25) ;  /* 0x000001b000007945 */ /* 0x000fe20003800200 */
[----:B------:R-:W-:Y:S02]  /*1430*/  SHF.R.S32.HI R13, RZ, 0x1f, R13 ;  /* 0x0000001fff0d7819 */ /* 0x000fe4000001140d */
[----:B------:R-:W-:Y:S02]  /*1440*/  IADD3 R5, P1, PT, R5, 0x4, RZ ;  /* 0x0000000405057810 */ /* 0x000fe40007f3e0ff */
[----:B------:R-:W-:-:S13]  /*1450*/  ISETP.GE.U32.AND.EX P0, PT, R10, R13, PT, P0 ;  /* 0x0000000d0a00720c */ /* 0x000fda0003f06100 */
[----:B------:R-:W-:Y:S05]  /*1460*/  @P0 BRA `(.L_x_26) ;  /* 0x0000000000580947 */ /* 0x000fea0003800000 */
[----:B------:R-:W0:Y:S01]  /*1470*/  LDCU.128 UR8, c[0x0][0x380] ;  /* 0x00007000ff0877ac */ /* 0x000e220008000c00 */
[C---:B------:R-:W-:Y:S01]  /*1480*/  IMAD.SHL.U32 R12, R8.reuse, 0x4, RZ ;  /* 0x00000004080c7824 */ /* 0x040fe200078e00ff */
[----:B------:R-:W-:Y:S02]  /*1490*/  SHF.L.U64.HI R10, R8, 0x2, R9 ;  /* 0x00000002080a7819 */ /* 0x000fe40000010209 */
[----:B------:R-:W3:Y:S01]  /*14a0*/  LDC.64 R8, c[0x0][0x398] ;  /* 0x0000e600ff087b82 */ /* 0x000ee20000000a00 */
[----:B------:R-:W4:Y:S01]  /*14b0*/  LDCU.64 UR4, c[0x0][0x390] ;  /* 0x00007200ff0477ac */ /* 0x000f220008000a00 */
[----:B012---:R-:W-:-:S04]  /*14c0*/  IADD3 R6, P0, PT, R12, UR10, RZ ;  /* 0x0000000a0c067c10 */ /* 0x007fc8000ff1e0ff */
[----:B------:R-:W-:-:S06]  /*14d0*/  IADD3.X R7, PT, PT, R10, UR11, RZ, P0, !PT ;  /* 0x0000000b0a077c10 */ /* 0x000fcc00087fe4ff */
[----:B------:R-:W3:Y:S01]  /*14e0*/  LDG.E R7, desc[UR6][R6.64+0xc] ;  /* 0x00000c0606077981 */ /* 0x000ee2000c1e1900 */
[----:B------:R-:W-:-:S04]  /*14f0*/  IADD3 R14, P0, PT, R12, UR8, RZ ;  /* 0x000000080c0e7c10 */ /* 0x000fc8000ff1e0ff */
[----:B------:R-:W-:-:S05]  /*1500*/  IADD3.X R15, PT, PT, R10, UR9, RZ, P0, !PT ;  /* 0x000000090a0f7c10 */ /* 0x000fca00087fe4ff */
[----:B------:R-:W2:Y:S01]  /*1510*/  LDG.E R14, desc[UR6][R14.64+0xc] ;  /* 0x00000c060e0e7981 */ /* 0x000ea2000c1e1900 */
[----:B----4-:R-:W-:-:S04]  /*1520*/  IADD3 R12, P0, PT, R12, UR4, RZ ;  /* 0x000000040c0c7c10 */ /* 0x010fc8000ff1e0ff */
[----:B------:R-:W-:-:S06]  /*1530*/  IADD3.X R13, PT, PT, R10, UR5, RZ, P0, !PT ;  /* 0x000000050a0d7c10 */ /* 0x000fcc00087fe4ff */
[----:B------:R-:W4:Y:S01]  /*1540*/  LDG.E R13, desc[UR6][R12.64+0xc] ;  /* 0x00000c060c0d7981 */ /* 0x000f22000c1e1900 */
[----:B---3--:R-:W-:Y:S02]  /*1550*/  IMAD.WIDE R8, R7, 0x4, R8 ;  /* 0x0000000407087825 */ /* 0x008fe400078e0208 */
[----:B------:R-:W4:Y:S04]  /*1560*/  LDC.64 R6, c[0x0][0x3a0] ;  /* 0x0000e800ff067b82 */ /* 0x000f280000000a00 */
[----:B------:R-:W3:Y:S01]  /*1570*/  LDG.E R8, desc[UR6][R8.64] ;  /* 0x0000000608087981 */ /* 0x000ee2000c1e1900 */
[----:B----4-:R-:W-:Y:S01]  /*1580*/  IMAD.WIDE R6, R13, 0x4, R6 ;  /* 0x000000040d067825 */ /* 0x010fe200078e0206 */
[----:B---3--:R-:W-:-:S05]  /*1590*/  I2FP.F32.S32 R17, R8 ;  /* 0x0000000800117245 */ /* 0x008fca0000201400 */
[----:B--2---:R-:W-:-:S06]  /*15a0*/  FMUL R17, R14, R17 ;  /* 0x000000110e117220 */ /* 0x004fcc0000400000 */
[----:B------:R-:W0:Y:S02]  /*15b0*/  F2I.TRUNC.NTZ R17, R17 ;  /* 0x0000001100117305 */ /* 0x000e24000020f100 */
[----:B0-----:R3:W-:Y:S02]  /*15c0*/  REDG.E.ADD.STRONG.GPU desc[UR6][R6.64], R17 ;  /* 0x000000110600798e */ /* 0x0017e4000c12e106 */
.L_x_26:
[----:B------:R-:W-:Y:S05]  /*15d0*/  BSYNC.RECONVERGENT B0 ;  /* 0x0000000000007941 */ /* 0x000fea0003800200 */
.L_x_25:
[----:B------:R-:W-:-:S07]  /*15e0*/  IMAD.X R11, RZ, RZ, R11, P1 ;  /* 0x000000ffff0b7224 */ /* 0x000fce00008e060b */
.L_x_18:
[----:B------:R-:W-:-:S13]  /*15f0*/  LOP3.LUT P0, R2, R2, 0x3, RZ, 0xc0, !PT ;  /* 0x0000000302027812 */ /* 0x000fda000780c0ff */
[----:B------:R-:W-:Y:S05]  /*1600*/  @!P0 EXIT ;  /* 0x000000000000894d */ /* 0x000fea0003800000 */
[----:B------:R-:W-:-:S13]  /*1610*/  ISETP.NE.AND P0, PT, R2, 0x1, PT ;  /* 0x000000010200780c */ /* 0x000fda0003f05270 */
[----:B------:R-:W-:Y:S05]  /*1620*/  @!P0 BRA `(.L_x_27) ;  /* 0x0000000000dc8947 */ /* 0x000fea0003800000 */
[----:B------:R-:W5:Y:S01]  /*1630*/  LDC.64 R14, c[0x0][0x3a8] ;  /* 0x0000ea00ff0e7b82 */ /* 0x000f620000000a00 */
[----:B------:R-:W4:Y:S01]  /*1640*/  LDCU.64 UR4, c[0x0][0x390] ;  /* 0x00007200ff0477ac */ /* 0x000f220008000a00 */
[----:B------:R-:W4:Y:S01]  /*1650*/  LDCU.128 UR8, c[0x0][0x380] ;  /* 0x00007000ff0877ac */ /* 0x000f220008000c00 */
[----:B-----5:R-:W5:Y:S01]  /*1660*/  LDG.E R21, desc[UR6][R14.64] ;  /* 0x000000060e157981 */ /* 0x020f62000c1e1900 */
[----:B------:R-:W-:Y:S01]  /*1670*/  IADD3 R10, P0, PT, R3, R5, RZ ;  /* 0x00000005030a7210 */ /* 0x000fe20007f1e0ff */
[----:B------:R-:W-:Y:S04]  /*1680*/  BSSY.RECONVERGENT B0, `(.L_x_28) ;  /* 0x000001d000007945 */ /* 0x000fe80003800200 */
[----:B0123--:R-:W-:Y:S02]  /*1690*/  IMAD.X R17, R4, 0x1, R11, P0 ;  /* 0x0000000104117824 */ /* 0x00ffe400000e060b */
[----:B------:R-:W-:-:S03]  /*16a0*/  IMAD.SHL.U32 R12, R10, 0x4, RZ ;  /* 0x000000040a0c7824 */ /* 0x000fc600078e00ff */
[----:B------:R-:W-:Y:S02]  /*16b0*/  SHF.L.U64.HI R13, R10, 0x2, R17 ;  /* 0x000000020a0d7819 */ /* 0x000fe40000010211 */
[C---:B----4-:R-:W-:Y:S02]  /*16c0*/  IADD3 R8, P1, PT, R12.reuse, UR4, RZ ;  /* 0x000000040c087c10 */ /* 0x050fe4000ff3e0ff */
[C---:B------:R-:W-:Y:S02]  /*16d0*/  IADD3 R6, P3, PT, R12.reuse, UR8, RZ ;  /* 0x000000080c067c10 */ /* 0x040fe4000ff7e0ff */
[----:B------:R-:W-:Y:S02]  /*16e0*/  IADD3 R12, P2, PT, R12, UR10, RZ ;  /* 0x0000000a0c0c7c10 */ /* 0x000fe4000ff5e0ff */
[C---:B------:R-:W-:Y:S02]  /*16f0*/  IADD3.X R9, PT, PT, R13.reuse, UR5, RZ, P1, !PT ;  /* 0x000000050d097c10 */ /* 0x040fe40008ffe4ff */
[----:B------:R-:W-:-:S02]  /*1700*/  IADD3.X R7, PT, PT, R13, UR9, RZ, P3, !PT ;  /* 0x000000090d077c10 */ /* 0x000fc40009ffe4ff */
[----:B------:R-:W-:Y:S02]  /*1710*/  IADD3.X R13, PT, PT, R13, UR11, RZ, P2, !PT ;  /* 0x0000000b0d0d7c10 */ /* 0x000fe400097fe4ff */
[C---:B-----5:R-:W-:Y:S02]  /*1720*/  ISETP.GE.U32.AND P0, PT, R10.reuse, R21, PT ;  /* 0x000000150a00720c */ /* 0x060fe40003f06070 */
[----:B------:R-:W-:Y:S02]  /*1730*/  SHF.R.S32.HI R2, RZ, 0x1f, R21 ;  /* 0x0000001fff027819 */ /* 0x000fe40000011415 */
[----:B------:R-:W-:Y:S02]  /*1740*/  IADD3 R10, P1, PT, R10, 0x1, RZ ;  /* 0x000000010a0a7810 */ /* 0x000fe40007f3e0ff */
[----:B------:R-:W-:-:S03]  /*1750*/  ISETP.GE.U32.AND.EX P0, PT, R17, R2, PT, P0 ;  /* 0x000000021100720c */ /* 0x000fc60003f06100 */
[----:B------:R-:W-:-:S10]  /*1760*/  IMAD.X R2, RZ, RZ, R17, P1 ;  /* 0x000000ffff027224 */ /* 0x000fd400008e0611 */
[----:B------:R-:W-:Y:S05]  /*1770*/  @P0 BRA `(.L_x_29) ;  /* 0x0000000000340947 */ /* 0x000fea0003800000 */
[----:B------:R-:W2:Y:S01]  /*1780*/  LDG.E R17, desc[UR6][R12.64] ;  /* 0x000000060c117981 */ /* 0x000ea2000c1e1900 */
[----:B------:R-:W2:Y:S03]  /*1790*/  LDC.64 R18, c[0x0][0x398] ;  /* 0x0000e600ff127b82 */ /* 0x000ea60000000a00 */
[----:B------:R-:W3:Y:S04]  /*17a0*/  LDG.E R20, desc[UR6][R6.64] ;  /* 0x0000000606147981 */ /* 0x000ee8000c1e1900 */
[----:B------:R-:W4:Y:S01]  /*17b0*/  LDG.E R21, desc[UR6][R8.64] ;  /* 0x0000000608157981 */ /* 0x000f22000c1e1900 */
[----:B--2---:R-:W-:Y:S02]  /*17c0*/  IMAD.WIDE R18, R17, 0x4, R18 ;  /* 0x0000000411127825 */ /* 0x004fe400078e0212 */
[----:B------:R-:W4:Y:S04]  /*17d0*/  LDC.64 R16, c[0x0][0x3a0] ;  /* 0x0000e800ff107b82 */ /* 0x000f280000000a00 */
[----:B------:R-:W2:Y:S01]  /*17e0*/  LDG.E R18, desc[UR6][R18.64] ;  /* 0x0000000612127981 */ /* 0x000ea2000c1e1900 */
[----:B----4-:R-:W-:Y:S01]  /*17f0*/  IMAD.WIDE R16, R21, 0x4, R16 ;  /* 0x0000000415107825 */ /* 0x010fe200078e0210 */
[----:B--2---:R-:W-:-:S05]  /*1800*/  I2FP.F32.S32 R23, R18 ;  /* 0x0000001200177245 */ /* 0x004fca0000201400 */
[----:B---3--:R-:W-:-:S04]  /*1810*/  FMUL R20, R20, R23 ;  /* 0x0000001714147220 */ /* 0x008fc80000400000 */
[----:B------:R-:W0:Y:S02]  /*1820*/  F2I.TRUNC.NTZ R23, R20 ;  /* 0x0000001400177305 */ /* 0x000e24000020f100 */
[----:B0-----:R0:W-:Y:S04]  /*1830*/  REDG.E.ADD.STRONG.GPU desc[UR6][R16.64], R23 ;  /* 0x000000171000798e */ /* 0x0011e8000c12e106 */
[----:B------:R0:W5:Y:S02]  /*1840*/  LDG.E R21, desc[UR6][R14.64] ;  /* 0x000000060e157981 */ /* 0x000164000c1e1900 */
.L_x_29:
[----:B------:R-:W-:Y:S05]  /*1850*/  BSYNC.RECONVERGENT B0 ;  /* 0x0000000000007941 */ /* 0x000fea0003800200 */
.L_x_28:
[----:B-----5:R-:W-:Y:S01]  /*1860*/  ISETP.GE.U32.AND P0, PT, R10, R21, PT ;  /* 0x000000150a00720c */ /* 0x020fe20003f06070 */
[----:B------:R-:W-:Y:S01]  /*1870*/  BSSY.RECONVERGENT B0, `(.L_x_30) ;  /* 0x0000011000007945 */ /* 0x000fe20003800200 */
[----:B------:R-:W-:Y:S02]  /*1880*/  SHF.R.S32.HI R21, RZ, 0x1f, R21 ;  /* 0x0000001fff157819 */ /* 0x000fe40000011415 */
[----:B------:R-:W-:Y:S02]  /*1890*/  IADD3 R5, P1, PT, R5, 0x2, RZ ;  /* 0x0000000205057810 */ /* 0x000fe40007f3e0ff */
[----:B------:R-:W-:-:S13]  /*18a0*/  ISETP.GE.U32.AND.EX P0, PT, R2, R21, PT, P0 ;  /* 0x000000150200720c */ /* 0x000fda0003f06100 */
[----:B------:R-:W-:Y:S05]  /*18b0*/  @P0 BRA `(.L_x_31) ;  /* 0x0000000000300947 */ /* 0x000fea0003800000 */
[----:B------:R-:W2:Y:S01]  /*18c0*/  LDG.E R13, desc[UR6][R12.64+0x4] ;  /* 0x000004060c0d7981 */ /* 0x000ea2000c1e1900 */
[----:B0-----:R-:W2:Y:S03]  /*18d0*/  LDC.64 R16, c[0x0][0x398] ;  /* 0x0000e600ff107b82 */ /* 0x001ea60000000a00 */
[----:B------:R-:W3:Y:S04]  /*18e0*/  LDG.E R6, desc[UR6][R6.64+0x4] ;  /* 0x0000040606067981 */ /* 0x000ee8000c1e1900 */
[----:B------:R-:W4:Y:S01]  /*18f0*/  LDG.E R9, desc[UR6][R8.64+0x4] ;  /* 0x0000040608097981 */ /* 0x000f22000c1e1900 */
[----:B------:R-:W4:Y:S01]  /*1900*/  LDC.64 R14, c[0x0][0x3a0] ;  /* 0x0000e800ff0e7b82 */ /* 0x000f220000000a00 */
[----:B--2---:R-:W-:-:S06]  /*1910*/  IMAD.WIDE R16, R13, 0x4, R16 ;  /* 0x000000040d107825 */ /* 0x004fcc00078e0210 */
[----:B------:R-:W2:Y:S01]  /*1920*/  LDG.E R16, desc[UR6][R16.64] ;  /* 0x0000000610107981 */ /* 0x000ea2000c1e1900 */
[----:B----4-:R-:W-:Y:S01]  /*1930*/  IMAD.WIDE R14, R9, 0x4, R14 ;  /* 0x00000004090e7825 */ /* 0x010fe200078e020e */
[----:B--2---:R-:W-:-:S05]  /*1940*/  I2FP.F32.S32 R19, R16 ;  /* 0x0000001000137245 */ /* 0x004fca0000201400 */
[----:B---3--:R-:W-:-:S06]  /*1950*/  FMUL R19, R6, R19 ;  /* 0x0000001306137220 */ /* 0x008fcc0000400000 */
[----:B------:R-:W0:Y:S02]  /*1960*/  F2I.TRUNC.NTZ R19, R19 ;  /* 0x0000001300137305 */ /* 0x000e24000020f100 */
[----:B0-----:R1:W-:Y:S02]  /*1970*/  REDG.E.ADD.STRONG.GPU desc[UR6][R14.64], R19 ;  /* 0x000000130e00798e */ /* 0x0013e4000c12e106 */
.L_x_31:
[----:B------:R-:W-:Y:S05]  /*1980*/  BSYNC.RECONVERGENT B0 ;  /* 0x0000000000007941 */ /* 0x000fea0003800200 */
.L_x_30:
[----:B------:R-:W-:-:S07]  /*1990*/  IMAD.X R11, RZ, RZ, R11, P1 ;  /* 0x000000ffff0b7224 */ /* 0x000fce00008e060b */
.L_x_27:
[----:B------:R-:W-:-:S04]  /*19a0*/  LOP3.LUT R0, R0, 0x1, RZ, 0xc0, !PT ;  /* 0x0000000100007812 */ /* 0x000fc800078ec0ff */
[----:B------:R-:W-:-:S13]  /*19b0*/  ISETP.NE.U32.AND P0, PT, R0, 0x1, PT ;  /* 0x000000010000780c */ /* 0x000fda0003f05070 */
[----:B------:R-:W-:Y:S05]  /*19c0*/  @!P0 EXIT ;  /* 0x000000000000894d */ /* 0x000fea0003800000 */
[----:B0123--:R-:W0:Y:S02]  /*19d0*/  LDC.64 R6, c[0x0][0x3a8] ;  /* 0x0000ea00ff067b82 */ /* 0x00fe240000000a00 */
[----:B0-----:R-:W2:Y:S01]  /*19e0*/  LDG.E R6, desc[UR6][R6.64] ;  /* 0x0000000606067981 */ /* 0x001ea2000c1e1900 */
[----:B------:R-:W-:-:S05]  /*19f0*/  IADD3 R3, P0, PT, R3, R5, RZ ;  /* 0x0000000503037210 */ /* 0x000fca0007f1e0ff */
[----:B------:R-:W-:Y:S01]  /*1a00*/  IMAD.X R4, R4, 0x1, R11, P0 ;  /* 0x0000000104047824 */ /* 0x000fe200000e060b */
[----:B--2---:R-:W-:Y:S02]  /*1a10*/  ISETP.GE.U32.AND P0, PT, R3, R6, PT ;  /* 0x000000060300720c */ /* 0x004fe40003f06070 */
[----:B------:R-:W-:-:S04]  /*1a20*/  SHF.R.S32.HI R0, RZ, 0x1f, R6 ;  /* 0x0000001fff007819 */ /* 0x000fc80000011406 */
[----:B------:R-:W-:-:S13]  /*1a30*/  ISETP.GE.U32.AND.EX P0, PT, R4, R0, PT, P0 ;  /* 0x000000000400720c */ /* 0x000fda0003f06100 */
[----:B------:R-:W-:Y:S05]  /*1a40*/  @P0 EXIT ;  /* 0x000000000000094d */ /* 0x000fea0003800000 */
[----:B------:R-:W0:Y:S01]  /*1a50*/  LDCU.128 UR8, c[0x0][0x380] ;  /* 0x00007000ff0877ac */ /* 0x000e220008000c00 */
[C---:B------:R-:W-:Y:S01]  /*1a60*/  IMAD.SHL.U32 R6, R3.reuse, 0x4, RZ ;  /* 0x0000000403067824 */ /* 0x040fe200078e00ff */
[----:B------:R-:W-:Y:S02]  /*1a70*/  SHF.L.U64.HI R0, R3, 0x2, R4 ;  /* 0x0000000203007819 */ /* 0x000fe40000010204 */
[----:B------:R-:W1:Y:S01]  /*1a80*/  LDC.64 R4, c[0x0][0x398] ;  /* 0x0000e600ff047b82 */ /* 0x000e620000000a00 */
[----:B------:R-:W2:Y:S01]  /*1a90*/  LDCU.64 UR4, c[0x0][0x390] ;  /* 0x00007200ff0477ac */ /* 0x000ea20008000a00 */
[----:B0-----:R-:W-:-:S04]  /*1aa0*/  IADD3 R2, P0, PT, R6, UR10, RZ ;  /* 0x0000000a06027c10 */ /* 0x001fc8000ff1e0ff */
[----:B------:R-:W-:-:S06]  /*1ab0*/  IADD3.X R3, PT, PT, R0, UR11, RZ, P0, !PT ;  /* 0x0000000b00037c10 */ /* 0x000fcc00087fe4ff */
[----:B------:R-:W1:Y:S01]  /*1ac0*/  LDG.E R3, desc[UR6][R2.64] ;  /* 0x0000000602037981 */ /* 0x000e62000c1e1900 */
[----:B----4-:R-:W-:-:S04]  /*1ad0*/  IADD3 R8, P0, PT, R6, UR8, RZ ;  /* 0x0000000806087c10 */ /* 0x010fc8000ff1e0ff */
        /* <DEDUP_REMOVED lines=10> */
[----:B---3--:R-:W-:-:S06]  /*1b80*/  FMUL R11, R8, R11 ;  /* 0x0000000b080b7220 */ /* 0x008fcc0000400000 */
[----:B------:R-:W0:Y:S02]  /*1b90*/  F2I.TRUNC.NTZ R11, R11 ;  /* 0x0000000b000b7305 */ /* 0x000e24000020f100 */
[----:B0-----:R-:W-:Y:S01]  /*1ba0*/  REDG.E.ADD.STRONG.GPU desc[UR6][R2.64], R11 ;  /* 0x0000000b0200798e */ /* 0x001fe2000c12e106 */
[----:B------:R-:W-:Y:S05]  /*1bb0*/  EXIT ;  /* 0x000000000000794d */ /* 0x000fea0003800000 */
.L_x_32:
[----:B------:R-:W-:-:S00]  /*1bc0*/  BRA `(.L_x_32) ;  /* 0xfffffffc00fc7947 */ /* 0x000fc0000383ffff */
[----:B------:R-:W-:-:S00]  /*1bd0*/  NOP ;  /* 0x0000000000007918 */ /* 0x000fc00000000000 */
        /* <DEDUP_REMOVED lines=10> */
.L_x_33:


//--------------------- .nv.shared.reserved.0     --------------------------
	.section	.nv.shared.reserved.0,"aw",@nobits
	.weak		__nv_reservedSMEM_offset_0_alias
	.size		__nv_reservedSMEM_offset_0_alias, 0, 64
	.other		__nv_reservedSMEM_offset_0_alias,@"STO_CUDA_RESERVED_SHARED STV_DEFAULT"
__nv_reservedSMEM_offset_0_alias:
	.zero		0
	.zero		64


//--------------------- .nv.constant0._Z13productKernelPfPiS0_S0_S0_S0_ --------------------------
	.section	.nv.constant0._Z13productKernelPfPiS0_S0_S0_S0_,"a",@progbits
	.sectionflags	@""
	.align	4
.nv.constant0._Z13productKernelPfPiS0_S0_S0_S0_:
	.zero		944


//--------------------- SYMBOLS --------------------------

	.type		.nv.reservedSmem.offset0,@object
	.size		.nv.reservedSmem.offset0,0x4
